	.target	sm_90a

	.elftype	@"ET_EXEC"


//--------------------- .note.nv.tkinfo           --------------------------
	.section	.note.nv.tkinfo,"",@"SHT_NOTE"
	.sectionflags	@"SHF_NOTE_NV_TKINFO"
	.tkinfo
        /*0018*/ 	.word	0x00000002
        /*0030*/ 	.string	""
        /*0030*/ 	.string	"ptxas"
        /*0030*/ 	.string	"Cuda compilation tools, release 13.0, V13.0.88"
        /*0030*/ 	.string	"Build cuda_13.0.r13.0/compiler.36424714_0"
        /*0030*/ 	.string	"-arch sm_90a -m 64 "



//--------------------- .note.nv.cuinfo           --------------------------
	.section	.note.nv.cuinfo,"",@"SHT_NOTE"
	.sectionflags	@"SHF_NOTE_NV_CUINFO"
        /*0018*/ 	.short	0x0002
        /*001a*/ 	.short	0x005a
        /*001c*/ 	.short	0x0082
	.zero		2


//--------------------- .nv.info                  --------------------------
	.section	.nv.info,"",@"SHT_CUDA_INFO"
	.align	4


	//----- nvinfo : EIATTR_REGCOUNT
	.align		4
        /*0000*/ 	.byte	0x04, 0x2f
        /*0002*/ 	.short	(.L_15 - .L_14)
	.align		4
.L_14:
        /*0004*/ 	.word	index@(_ZN7cutlass13device_kernelINS_4gemm6kernel13GemmUniversalIN4cute5tupleIJiiiiEEENS1_10collective13CollectiveMmaINS1_34MainloopSm90TmaGmmaWarpSpecializedILi4ENS5_IJNS4_1CILi2EEESB_NSA_ILi1EEEEEENS1_35KernelTmaWarpSpecializedCooperativeEEENS5_IJNSA_ILi256EEENSA_ILi128EEENSA_ILi64EEEEEEaNS5_IJlSC_lEEEaSK_NS4_8TiledMMAINS4_8MMA_AtomIJNS4_4SM904GMMA27MMA_64x128x32_S32S8S8_SS_TNEEEENS4_6LayoutINS5_IJSB_SC_SC_EEENS5_IJSC_NSA_ILi0EEEST_EEEEENS5_IJNS4_10UnderscoreESW_SW_EEEEENS4_23SM90_TMA_LOAD_MULTICASTENS4_14ComposedLayoutINS4_7SwizzleILi2ELi4ELi3EEENS4_18smem_ptr_flag_bitsILi8EEENSR_INS5_IJNSA_ILi8EEESI_EEENS5_IJSI_SC_EEEEEEEvNS4_8identityESZ_S19_vS1A_EENS_8epilogue10collective6detail29Sm90TmaWarpSpecializedAdapterINS1D_15DefaultEpilogueIaSK_SK_NS1C_6thread17LinearCombinationIaLi1EiiLNS1H_9ScaleType4KindE0ELNS_15FloatRoundStyleE2EaEENS1_15EpilogueDefaultEEEEEvvEEEEvNT_6ParamsE)
        /*0008*/ 	.word	0x000000a8


	//----- nvinfo : EIATTR_FRAME_SIZE
	.align		4
.L_15:
        /*000c*/ 	.byte	0x04, 0x11
        /*000e*/ 	.short	(.L_17 - .L_16)
	.align		4
.L_16:
        /*0010*/ 	.word	index@(_ZN7cutlass13device_kernelINS_4gemm6kernel13GemmUniversalIN4cute5tupleIJiiiiEEENS1_10collective13CollectiveMmaINS1_34MainloopSm90TmaGmmaWarpSpecializedILi4ENS5_IJNS4_1CILi2EEESB_NSA_ILi1EEEEEENS1_35KernelTmaWarpSpecializedCooperativeEEENS5_IJNSA_ILi256EEENSA_ILi128EEENSA_ILi64EEEEEEaNS5_IJlSC_lEEEaSK_NS4_8TiledMMAINS4_8MMA_AtomIJNS4_4SM904GMMA27MMA_64x128x32_S32S8S8_SS_TNEEEENS4_6LayoutINS5_IJSB_SC_SC_EEENS5_IJSC_NSA_ILi0EEEST_EEEEENS5_IJNS4_10UnderscoreESW_SW_EEEEENS4_23SM90_TMA_LOAD_MULTICASTENS4_14ComposedLayoutINS4_7SwizzleILi2ELi4ELi3EEENS4_18smem_ptr_flag_bitsILi8EEENSR_INS5_IJNSA_ILi8EEESI_EEENS5_IJSI_SC_EEEEEEEvNS4_8identityESZ_S19_vS1A_EENS_8epilogue10collective6detail29Sm90TmaWarpSpecializedAdapterINS1D_15DefaultEpilogueIaSK_SK_NS1C_6thread17LinearCombinationIaLi1EiiLNS1H_9ScaleType4KindE0ELNS_15FloatRoundStyleE2EaEENS1_15EpilogueDefaultEEEEEvvEEEEvNT_6ParamsE)
        /*0014*/ 	.word	0x00000000


	//----- nvinfo : EIATTR_MIN_STACK_SIZE
	.align		4
.L_17:
        /*0018*/ 	.byte	0x04, 0x12
        /*001a*/ 	.short	(.L_19 - .L_18)
	.align		4
.L_18:
        /*001c*/ 	.word	index@(_ZN7cutlass13device_kernelINS_4gemm6kernel13GemmUniversalIN4cute5tupleIJiiiiEEENS1_10collective13CollectiveMmaINS1_34MainloopSm90TmaGmmaWarpSpecializedILi4ENS5_IJNS4_1CILi2EEESB_NSA_ILi1EEEEEENS1_35KernelTmaWarpSpecializedCooperativeEEENS5_IJNSA_ILi256EEENSA_ILi128EEENSA_ILi64EEEEEEaNS5_IJlSC_lEEEaSK_NS4_8TiledMMAINS4_8MMA_AtomIJNS4_4SM904GMMA27MMA_64x128x32_S32S8S8_SS_TNEEEENS4_6LayoutINS5_IJSB_SC_SC_EEENS5_IJSC_NSA_ILi0EEEST_EEEEENS5_IJNS4_10UnderscoreESW_SW_EEEEENS4_23SM90_TMA_LOAD_MULTICASTENS4_14ComposedLayoutINS4_7SwizzleILi2ELi4ELi3EEENS4_18smem_ptr_flag_bitsILi8EEENSR_INS5_IJNSA_ILi8EEESI_EEENS5_IJSI_SC_EEEEEEEvNS4_8identityESZ_S19_vS1A_EENS_8epilogue10collective6detail29Sm90TmaWarpSpecializedAdapterINS1D_15DefaultEpilogueIaSK_SK_NS1C_6thread17LinearCombinationIaLi1EiiLNS1H_9ScaleType4KindE0ELNS_15FloatRoundStyleE2EaEENS1_15EpilogueDefaultEEEEEvvEEEEvNT_6ParamsE)
        /*0020*/ 	.word	0x00000000
.L_19:


//--------------------- .nv.compat                --------------------------
	.section	.nv.compat,"",@"SHT_CUDA_COMPAT_INFO"
	.align	4
        /*0000*/ 	.byte	0x02, 0x09, 0x01, 0x00, 0x02, 0x02, 0x04, 0x00, 0x02, 0x05, 0x05, 0x00, 0x03, 0x07, 0x01, 0x01
        /*0010*/ 	.byte	0x02, 0x03, 0x01, 0x00, 0x02, 0x06, 0x01, 0x00, 0x04, 0x0b, 0x08, 0x00, 0x00, 0x00, 0x00, 0x00
        /*0020*/ 	.byte	0x00, 0x00, 0x00, 0x00


//--------------------- .nv.info._ZN7cutlass13device_kernelINS_4gemm6kernel13GemmUniversalIN4cute5tupleIJiiiiEEENS1_10collective13CollectiveMmaINS1_34MainloopSm90TmaGmmaWarpSpecializedILi4ENS5_IJNS4_1CILi2EEESB_NSA_ILi1EEEEEENS1_35KernelTmaWarpSpecializedCooperativeEEENS5_IJNSA_ILi256EEENSA_ILi128EEENSA_ILi64EEEEEEaNS5_IJlSC_lEEEaSK_NS4_8TiledMMAINS4_8MMA_AtomIJNS4_4SM904GMMA27MMA_64x128x32_S32S8S8_SS_TNEEEENS4_6LayoutINS5_IJSB_SC_SC_EEENS5_IJSC_NSA_ILi0EEEST_EEEEENS5_IJNS4_10UnderscoreESW_SW_EEEEENS4_23SM90_TMA_LOAD_MULTICASTENS4_14ComposedLayoutINS4_7SwizzleILi2ELi4ELi3EEENS4_18smem_ptr_flag_bitsILi8EEENSR_INS5_IJNSA_ILi8EEESI_EEENS5_IJSI_SC_EEEEEEEvNS4_8identityESZ_S19_vS1A_EENS_8epilogue10collective6detail29Sm90TmaWarpSpecializedAdapterINS1D_15DefaultEpilogueIaSK_SK_NS1C_6thread17LinearCombinationIaLi1EiiLNS1H_9ScaleType4KindE0ELNS_15FloatRoundStyleE2EaEENS1_15EpilogueDefaultEEEEEvvEEEEvNT_6ParamsE --------------------------
	.section	.nv.info._ZN7cutlass13device_kernelINS_4gemm6kernel13GemmUniversalIN4cute5tupleIJiiiiEEENS1_10collective13CollectiveMmaINS1_34MainloopSm90TmaGmmaWarpSpecializedILi4ENS5_IJNS4_1CILi2EEESB_NSA_ILi1EEEEEENS1_35KernelTmaWarpSpecializedCooperativeEEENS5_IJNSA_ILi256EEENSA_ILi128EEENSA_ILi64EEEEEEaNS5_IJlSC_lEEEaSK_NS4_8TiledMMAINS4_8MMA_AtomIJNS4_4SM904GMMA27MMA_64x128x32_S32S8S8_SS_TNEEEENS4_6LayoutINS5_IJSB_SC_SC_EEENS5_IJSC_NSA_ILi0EEEST_EEEEENS5_IJNS4_10UnderscoreESW_SW_EEEEENS4_23SM90_TMA_LOAD_MULTICASTENS4_14ComposedLayoutINS4_7SwizzleILi2ELi4ELi3EEENS4_18smem_ptr_flag_bitsILi8EEENSR_INS5_IJNSA_ILi8EEESI_EEENS5_IJSI_SC_EEEEEEEvNS4_8identityESZ_S19_vS1A_EENS_8epilogue10collective6detail29Sm90TmaWarpSpecializedAdapterINS1D_15DefaultEpilogueIaSK_SK_NS1C_6thread17LinearCombinationIaLi1EiiLNS1H_9ScaleType4KindE0ELNS_15FloatRoundStyleE2EaEENS1_15EpilogueDefaultEEEEEvvEEEEvNT_6ParamsE,"",@"SHT_CUDA_INFO"
	.sectionflags	@""
	.align	4


	//----- nvinfo : EIATTR_CUDA_API_VERSION
	.align		4
        /*0000*/ 	.byte	0x04, 0x37
        /*0002*/ 	.short	(.L_21 - .L_20)
.L_20:
        /*0004*/ 	.word	0x00000082


	//----- nvinfo : EIATTR_KPARAM_INFO
	.align		4
.L_21:
        /*0008*/ 	.byte	0x04, 0x17
        /*000a*/ 	.short	(.L_23 - .L_22)
.L_22:
        /*000c*/ 	.word	0x00000000
        /*0010*/ 	.short	0x0000
        /*0012*/ 	.short	0x0070
        /*0014*/ 	.byte	0x00, 0xf0, 0x01, 0x10


	//----- nvinfo : EIATTR_SPARSE_MMA_MASK
	.align		4
.L_23:
        /*0018*/ 	.byte	0x03, 0x50
        /*001a*/ 	.short	0x0000


	//----- nvinfo : EIATTR_MAXREG_COUNT
	.align		4
        /*001c*/ 	.byte	0x03, 0x1b
        /*001e*/ 	.short	0x00a8


	//----- nvinfo : EIATTR_NUM_BARRIERS
	.align		4
        /*0020*/ 	.byte	0x02, 0x4c
        /*0022*/ 	.byte	0x01
	.zero		1


	//----- nvinfo : EIATTR_EXTERNS
	.align		4
        /*0024*/ 	.byte	0x04, 0x0f
        /*0026*/ 	.short	(.L_25 - .L_24)


	//   ....[0]....
	.align		4
.L_24:
        /*0028*/ 	.word	index@(__assertfail)


	//----- nvinfo : EIATTR_MERCURY_ISA_VERSION
	.align		4
.L_25:
        /*002c*/ 	.byte	0x03, 0x5f
        /*002e*/ 	.short	0x0101


	//----- nvinfo : EIATTR_INT_WARP_WIDE_INSTR_OFFSETS
	.align		4
        /*0030*/ 	.byte	0x04, 0x31
        /*0032*/ 	.short	(.L_27 - .L_26)


	//   ....[0]....
.L_26:
        /*0034*/ 	.word	0x00000480


	//   ....[1]....
        /*0038*/ 	.word	0x000004b0


	//   ....[2]....
        /*003c*/ 	.word	0x00000670


	//   ....[3]....
        /*0040*/ 	.word	0x00001c50


	//----- nvinfo : EIATTR_COOP_GROUP_MASK_REGIDS
	.align		4
.L_27:
        /*0044*/ 	.byte	0x04, 0x29
        /*0046*/ 	.short	(.L_29 - .L_28)


	//   ....[0]....
.L_28:
        /*0048*/ 	.word	0xffffffff


	//   ....[1]....
        /*004c*/ 	.word	0xffffffff


	//   ....[2]....
        /*0050*/ 	.word	0xffffffff


	//   ....[3]....
        /*0054*/ 	.word	0xffffffff


	//   ....[4]....
        /*0058*/ 	.word	0xffffffff


	//   ....[5]....
        /*005c*/ 	.word	0xffffffff


	//----- nvinfo : EIATTR_COOP_GROUP_INSTR_OFFSETS
	.align		4
.L_29:
        /*0060*/ 	.byte	0x04, 0x28
        /*0062*/ 	.short	(.L_31 - .L_30)


	//   ....[0]....
.L_30:
        /*0064*/ 	.word	0x00000060


	//   ....[1]....
        /*0068*/ 	.word	0x00000070


	//   ....[2]....
        /*006c*/ 	.word	0x00000130


	//   ....[3]....
        /*0070*/ 	.word	0x000002d0


	//   ....[4]....
        /*0074*/ 	.word	0x000007f0


	//   ....[5]....
        /*0078*/ 	.word	0x00001230


	//----- nvinfo : EIATTR_REG_RECONFIG
	.align		4
.L_31:
        /*007c*/ 	.byte	0x01, 0x54
	.zero		2


	//----- nvinfo : EIATTR_SYSCALL_OFFSETS
	.align		4
        /*0080*/ 	.byte	0x04, 0x46
        /*0082*/ 	.short	(.L_33 - .L_32)


	//   ....[0]....
.L_32:
        /*0084*/ 	.word	0x00001400


	//----- nvinfo : EIATTR_MBARRIER_INSTR_OFFSETS
	.align		4
.L_33:
        /*0088*/ 	.byte	0x04, 0x39
        /*008a*/ 	.short	(.L_35 - .L_34)


	//   ....[0]....
.L_34:
        /*008c*/ 	.word	0x00000230
        /*0090*/ 	.word	0x000000ff
        /*0094*/ 	.word	0x00000000
        /*0098*/ 	.short	0x0100
        /*009a*/ 	.byte	0x08
	.zero		1


	//   ....[1]....
        /*009c*/ 	.word	0x00000240
        /*00a0*/ 	.word	0x000000ff
        /*00a4*/ 	.word	0x00000020
        /*00a8*/ 	.short	0x0100
        /*00aa*/ 	.byte	0x08
	.zero		1


	//   ....[2]....
        /*00ac*/ 	.word	0x00000250
        /*00b0*/ 	.word	0x000000ff
        /*00b4*/ 	.word	0x00000008
        /*00b8*/ 	.short	0x0100
        /*00ba*/ 	.byte	0x08
	.zero		1


	//   ....[3]....
        /*00bc*/ 	.word	0x00000260
        /*00c0*/ 	.word	0x000000ff
        /*00c4*/ 	.word	0x00000028
        /*00c8*/ 	.short	0x0100
        /*00ca*/ 	.byte	0x08
	.zero		1


	//   ....[4]....
        /*00cc*/ 	.word	0x00000270
        /*00d0*/ 	.word	0x000000ff
        /*00d4*/ 	.word	0x00000010
        /*00d8*/ 	.short	0x0100
        /*00da*/ 	.byte	0x08
	.zero		1


	//   ....[5]....
        /*00dc*/ 	.word	0x00000280
        /*00e0*/ 	.word	0x000000ff
        /*00e4*/ 	.word	0x00000030
        /*00e8*/ 	.short	0x0100
        /*00ea*/ 	.byte	0x08
	.zero		1


	//   ....[6]....
        /*00ec*/ 	.word	0x00000290
        /*00f0*/ 	.word	0x000000ff
        /*00f4*/ 	.word	0x00000018
        /*00f8*/ 	.short	0x0100
        /*00fa*/ 	.byte	0x08
	.zero		1


	//   ....[7]....
        /*00fc*/ 	.word	0x000002a0
        /*0100*/ 	.word	0x000000ff
        /*0104*/ 	.word	0x00000038
        /*0108*/ 	.short	0x0100
        /*010a*/ 	.byte	0x08
	.zero		1


	//   ....[8]....
        /*010c*/ 	.word	0x000006f0
        /*0110*/ 	.word	0x000000ff
        /*0114*/ 	.word	0x00000050
        /*0118*/ 	.short	0x0100
        /*011a*/ 	.byte	0x06
	.zero		1


	//   ....[9]....
        /*011c*/ 	.word	0x00000780
        /*0120*/ 	.word	0x000000ff
        /*0124*/ 	.word	0x00000058
        /*0128*/ 	.short	0x0100
        /*012a*/ 	.byte	0x06
	.zero		1


	//   ....[10]....
        /*012c*/ 	.word	0x000014d0
        /*0130*/ 	.word	0x00000003
        /*0134*/ 	.word	0x00000000
        /*0138*/ 	.short	0x010a
        /*013a*/ 	.byte	0x3f
	.zero		1


	//   ....[11]....
        /*013c*/ 	.word	0x00001510
        /*0140*/ 	.word	0x00000003
        /*0144*/ 	.word	0x00000000
        /*0148*/ 	.short	0x010a
        /*014a*/ 	.byte	0x3f
	.zero		1


	//   ....[12]....
        /*014c*/ 	.word	0x00001890
        /*0150*/ 	.word	0x00000005
        /*0154*/ 	.word	0x00000000
        /*0158*/ 	.short	0x010a
        /*015a*/ 	.byte	0x3f
	.zero		1


	//   ....[13]....
        /*015c*/ 	.word	0x000018d0
        /*0160*/ 	.word	0x00000005
        /*0164*/ 	.word	0x00000000
        /*0168*/ 	.short	0x010a
        /*016a*/ 	.byte	0x3f
	.zero		1


	//   ....[14]....
        /*016c*/ 	.word	0x00001af0
        /*0170*/ 	.word	0x00000005
        /*0174*/ 	.word	0x00000000
        /*0178*/ 	.short	0x0101
        /*017a*/ 	.byte	0x3f
	.zero		1


	//   ....[15]....
        /*017c*/ 	.word	0x00001cd0
        /*0180*/ 	.word	0x00000003
        /*0184*/ 	.word	0x00000000
        /*0188*/ 	.short	0x0101
        /*018a*/ 	.byte	0x3f
	.zero		1


	//   ....[16]....
        /*018c*/ 	.word	0x00009420
        /*0190*/ 	.word	0x00000016
        /*0194*/ 	.word	0x00000020
        /*0198*/ 	.short	0x010a
        /*019a*/ 	.byte	0x3f
	.zero		1


	//   ....[17]....
        /*019c*/ 	.word	0x000097d0
        /*01a0*/ 	.word	0x00000004
        /*01a4*/ 	.word	0x00000058
        /*01a8*/ 	.short	0x0101
        /*01aa*/ 	.byte	0x3f
	.zero		1


	//   ....[18]....
        /*01ac*/ 	.word	0x00009ee0
        /*01b0*/ 	.word	0x00000005
        /*01b4*/ 	.word	0x00000000
        /*01b8*/ 	.short	0x010a
        /*01ba*/ 	.byte	0x3f
	.zero		1


	//   ....[19]....
        /*01bc*/ 	.word	0x00009f60
        /*01c0*/ 	.word	0x00000007
        /*01c4*/ 	.word	0x00000000
        /*01c8*/ 	.short	0x010a
        /*01ca*/ 	.byte	0x3f
	.zero		1


	//   ....[20]....
        /*01cc*/ 	.word	0x00009ff0
        /*01d0*/ 	.word	0x00000006
        /*01d4*/ 	.word	0x00000000
        /*01d8*/ 	.short	0x010a
        /*01da*/ 	.byte	0x3f
	.zero		1


	//   ....[21]....
        /*01dc*/ 	.word	0x0000a080
        /*01e0*/ 	.word	0x00000003
        /*01e4*/ 	.word	0x00000000
        /*01e8*/ 	.short	0x010a
        /*01ea*/ 	.byte	0x3f
	.zero		1


	//   ....[22]....
        /*01ec*/ 	.word	0x0000a0e0
        /*01f0*/ 	.word	0x00000003
        /*01f4*/ 	.word	0x00000000
        /*01f8*/ 	.short	0x010a
        /*01fa*/ 	.byte	0x3f
	.zero		1


	//   ....[23]....
        /*01fc*/ 	.word	0x0000a130
        /*0200*/ 	.word	0x00000005
        /*0204*/ 	.word	0x00000000
        /*0208*/ 	.short	0x010a
        /*020a*/ 	.byte	0x3f
	.zero		1


	//   ....[24]....
        /*020c*/ 	.word	0x0000a200
        /*0210*/ 	.word	0x00000016
        /*0214*/ 	.word	0x00000020
        /*0218*/ 	.short	0x010a
        /*021a*/ 	.byte	0x3f
	.zero		1


	//   ....[25]....
        /*021c*/ 	.word	0x0000a2d0
        /*0220*/ 	.word	0x00000005
        /*0224*/ 	.word	0x00000000
        /*0228*/ 	.short	0x010a
        /*022a*/ 	.byte	0x3f
	.zero		1


	//   ....[26]....
        /*022c*/ 	.word	0x0000a320
        /*0230*/ 	.word	0x00000007
        /*0234*/ 	.word	0x00000000
        /*0238*/ 	.short	0x010a
        /*023a*/ 	.byte	0x3f
	.zero		1


	//   ....[27]....
        /*023c*/ 	.word	0x0000a370
        /*0240*/ 	.word	0x00000006
        /*0244*/ 	.word	0x00000000
        /*0248*/ 	.short	0x010a
        /*024a*/ 	.byte	0x3f
	.zero		1


	//----- nvinfo : EIATTR_NUM_MBARRIERS
	.align		4
.L_35:
        /*024c*/ 	.byte	0x03, 0x38
        /*024e*/ 	.short	0x000a


	//----- nvinfo : EIATTR_EXIT_INSTR_OFFSETS
	.align		4
        /*0250*/ 	.byte	0x04, 0x1c
        /*0252*/ 	.short	(.L_37 - .L_36)


	//   ....[0]....
.L_36:
        /*0254*/ 	.word	0x00000950


	//   ....[1]....
        /*0258*/ 	.word	0x00001170


	//   ....[2]....
        /*025c*/ 	.word	0x00008a30


	//   ....[3]....
        /*0260*/ 	.word	0x00008f90


	//   ....[4]....
        /*0264*/ 	.word	0x0000a0d0


	//----- nvinfo : EIATTR_MAX_THREADS
	.align		4
.L_37:
        /*0268*/ 	.byte	0x04, 0x05
        /*026a*/ 	.short	(.L_39 - .L_38)
.L_38:
        /*026c*/ 	.word	0x00000180
        /*0270*/ 	.word	0x00000001
        /*0274*/ 	.word	0x00000001


	//----- nvinfo : EIATTR_CRS_STACK_SIZE
	.align		4
.L_39:
        /*0278*/ 	.byte	0x04, 0x1e
        /*027a*/ 	.short	(.L_41 - .L_40)
.L_40:
        /*027c*/ 	.word	0x00000000


	//----- nvinfo : EIATTR_CBANK_PARAM_SIZE
	.align		4
.L_41:
        /*0280*/ 	.byte	0x03, 0x19
        /*0282*/ 	.short	0x0470


	//----- nvinfo : EIATTR_PARAM_CBANK
	.align		4
        /*0284*/ 	.byte	0x04, 0x0a
        /*0286*/ 	.short	(.L_43 - .L_42)
	.align		4
.L_42:
        /*0288*/ 	.word	index@(.nv.constant0._ZN7cutlass13device_kernelINS_4gemm6kernel13GemmUniversalIN4cute5tupleIJiiiiEEENS1_10collective13CollectiveMmaINS1_34MainloopSm90TmaGmmaWarpSpecializedILi4ENS5_IJNS4_1CILi2EEESB_NSA_ILi1EEEEEENS1_35KernelTmaWarpSpecializedCooperativeEEENS5_IJNSA_ILi256EEENSA_ILi128EEENSA_ILi64EEEEEEaNS5_IJlSC_lEEEaSK_NS4_8TiledMMAINS4_8MMA_AtomIJNS4_4SM904GMMA27MMA_64x128x32_S32S8S8_SS_TNEEEENS4_6LayoutINS5_IJSB_SC_SC_EEENS5_IJSC_NSA_ILi0EEEST_EEEEENS5_IJNS4_10UnderscoreESW_SW_EEEEENS4_23SM90_TMA_LOAD_MULTICASTENS4_14ComposedLayoutINS4_7SwizzleILi2ELi4ELi3EEENS4_18smem_ptr_flag_bitsILi8EEENSR_INS5_IJNSA_ILi8EEESI_EEENS5_IJSI_SC_EEEEEEEvNS4_8identityESZ_S19_vS1A_EENS_8epilogue10collective6detail29Sm90TmaWarpSpecializedAdapterINS1D_15DefaultEpilogueIaSK_SK_NS1C_6thread17LinearCombinationIaLi1EiiLNS1H_9ScaleType4KindE0ELNS_15FloatRoundStyleE2EaEENS1_15EpilogueDefaultEEEEEvvEEEEvNT_6ParamsE)
        /*028c*/ 	.short	0x0210
        /*028e*/ 	.short	0x0470


	//----- nvinfo : EIATTR_SW_WAR
	.align		4
.L_43:
        /*0290*/ 	.byte	0x04, 0x36
        /*0292*/ 	.short	(.L_45 - .L_44)
.L_44:
        /*0294*/ 	.word	0x00000008
.L_45:


//--------------------- .nv.callgraph             --------------------------
	.section	.nv.callgraph,"",@"SHT_CUDA_CALLGRAPH"
	.align	4
	.sectionentsize	8
	.align		4
        /*0000*/ 	.word	0x00000000
	.align		4
        /*0004*/ 	.word	0xffffffff
	.align		4
        /*0008*/ 	.word	index@(_ZN7cutlass13device_kernelINS_4gemm6kernel13GemmUniversalIN4cute5tupleIJiiiiEEENS1_10collective13CollectiveMmaINS1_34MainloopSm90TmaGmmaWarpSpecializedILi4ENS5_IJNS4_1CILi2EEESB_NSA_ILi1EEEEEENS1_35KernelTmaWarpSpecializedCooperativeEEENS5_IJNSA_ILi256EEENSA_ILi128EEENSA_ILi64EEEEEEaNS5_IJlSC_lEEEaSK_NS4_8TiledMMAINS4_8MMA_AtomIJNS4_4SM904GMMA27MMA_64x128x32_S32S8S8_SS_TNEEEENS4_6LayoutINS5_IJSB_SC_SC_EEENS5_IJSC_NSA_ILi0EEEST_EEEEENS5_IJNS4_10UnderscoreESW_SW_EEEEENS4_23SM90_TMA_LOAD_MULTICASTENS4_14ComposedLayoutINS4_7SwizzleILi2ELi4ELi3EEENS4_18smem_ptr_flag_bitsILi8EEENSR_INS5_IJNSA_ILi8EEESI_EEENS5_IJSI_SC_EEEEEEEvNS4_8identityESZ_S19_vS1A_EENS_8epilogue10collective6detail29Sm90TmaWarpSpecializedAdapterINS1D_15DefaultEpilogueIaSK_SK_NS1C_6thread17LinearCombinationIaLi1EiiLNS1H_9ScaleType4KindE0ELNS_15FloatRoundStyleE2EaEENS1_15EpilogueDefaultEEEEEvvEEEEvNT_6ParamsE)
	.align		4
        /*000c*/ 	.word	index@(__assertfail)
	.align		4
        /*0010*/ 	.word	0x00000000
	.align		4
        /*0014*/ 	.word	0xfffffffe
	.align		4
        /*0018*/ 	.word	0x00000000
	.align		4
        /*001c*/ 	.word	0xfffffffd
	.align		4
        /*0020*/ 	.word	0x00000000
	.align		4
        /*0024*/ 	.word	0xfffffffc


//--------------------- .nv.constant4             --------------------------
	.section	.nv.constant4,"a",@progbits
	.align	8
	.align		8
.nv.constant4:
        /*0000*/ 	.dword	__assertfail
	.align		8
        /*0008*/ 	.dword	__unnamed_1
	.align		8
        /*0010*/ 	.dword	_ZN39_INTERNAL_da7b8ae2_4_k_cu_33f6ca62_73664cuda3std3__45__cpo5beginE
	.align		8
        /*0018*/ 	.dword	_ZN39_INTERNAL_da7b8ae2_4_k_cu_33f6ca62_73664cuda3std3__45__cpo3endE
	.align		8
        /*0020*/ 	.dword	_ZN39_INTERNAL_da7b8ae2_4_k_cu_33f6ca62_73664cuda3std3__45__cpo6cbeginE
	.align		8
        /*0028*/ 	.dword	_ZN39_INTERNAL_da7b8ae2_4_k_cu_33f6ca62_73664cuda3std3__45__cpo4cendE
	.align		8
        /*0030*/ 	.dword	_ZN39_INTERNAL_da7b8ae2_4_k_cu_33f6ca62_73664cuda3std3__441_GLOBAL__N__da7b8ae2_4_k_cu_33f6ca62_73666ignoreE
	.align		8
        /*0038*/ 	.dword	_ZN39_INTERNAL_da7b8ae2_4_k_cu_33f6ca62_73664cuda3std3__419piecewise_constructE
	.align		8
        /*0040*/ 	.dword	_ZN39_INTERNAL_da7b8ae2_4_k_cu_33f6ca62_73664cuda3std3__48in_placeE
	.align		8
        /*0048*/ 	.dword	_ZN39_INTERNAL_da7b8ae2_4_k_cu_33f6ca62_73664cuda3std6ranges3__45__cpo4swapE
	.align		8
        /*0050*/ 	.dword	_ZN39_INTERNAL_da7b8ae2_4_k_cu_33f6ca62_73664cuda3std6ranges3__45__cpo9iter_moveE
	.align		8
        /*0058*/ 	.dword	_ZN39_INTERNAL_da7b8ae2_4_k_cu_33f6ca62_73664cute7productE
	.align		8
        /*0060*/ 	.dword	_ZN39_INTERNAL_da7b8ae2_4_k_cu_33f6ca62_73664cute1_E
	.align		8
        /*0068*/ 	.dword	$str$22
	.align		8
        /*0070*/ 	.dword	$str$23


//--------------------- .text._ZN7cutlass13device_kernelINS_4gemm6kernel13GemmUniversalIN4cute5tupleIJiiiiEEENS1_10collective13CollectiveMmaINS1_34MainloopSm90TmaGmmaWarpSpecializedILi4ENS5_IJNS4_1CILi2EEESB_NSA_ILi1EEEEEENS1_35KernelTmaWarpSpecializedCooperativeEEENS5_IJNSA_ILi256EEENSA_ILi128EEENSA_ILi64EEEEEEaNS5_IJlSC_lEEEaSK_NS4_8TiledMMAINS4_8MMA_AtomIJNS4_4SM904GMMA27MMA_64x128x32_S32S8S8_SS_TNEEEENS4_6LayoutINS5_IJSB_SC_SC_EEENS5_IJSC_NSA_ILi0EEEST_EEEEENS5_IJNS4_10UnderscoreESW_SW_EEEEENS4_23SM90_TMA_LOAD_MULTICASTENS4_14ComposedLayoutINS4_7SwizzleILi2ELi4ELi3EEENS4_18smem_ptr_flag_bitsILi8EEENSR_INS5_IJNSA_ILi8EEESI_EEENS5_IJSI_SC_EEEEEEEvNS4_8identityESZ_S19_vS1A_EENS_8epilogue10collective6detail29Sm90TmaWarpSpecializedAdapterINS1D_15DefaultEpilogueIaSK_SK_NS1C_6thread17LinearCombinationIaLi1EiiLNS1H_9ScaleType4KindE0ELNS_15FloatRoundStyleE2EaEENS1_15EpilogueDefaultEEEEEvvEEEEvNT_6ParamsE --------------------------
	.section	.text._ZN7cutlass13device_kernelINS_4gemm6kernel13GemmUniversalIN4cute5tupleIJiiiiEEENS1_10collective13CollectiveMmaINS1_34MainloopSm90TmaGmmaWarpSpecializedILi4ENS5_IJNS4_1CILi2EEESB_NSA_ILi1EEEEEENS1_35KernelTmaWarpSpecializedCooperativeEEENS5_IJNSA_ILi256EEENSA_ILi128EEENSA_ILi64EEEEEEaNS5_IJlSC_lEEEaSK_NS4_8TiledMMAINS4_8MMA_AtomIJNS4_4SM904GMMA27MMA_64x128x32_S32S8S8_SS_TNEEEENS4_6LayoutINS5_IJSB_SC_SC_EEENS5_IJSC_NSA_ILi0EEEST_EEEEENS5_IJNS4_10UnderscoreESW_SW_EEEEENS4_23SM90_TMA_LOAD_MULTICASTENS4_14ComposedLayoutINS4_7SwizzleILi2ELi4ELi3EEENS4_18smem_ptr_flag_bitsILi8EEENSR_INS5_IJNSA_ILi8EEESI_EEENS5_IJSI_SC_EEEEEEEvNS4_8identityESZ_S19_vS1A_EENS_8epilogue10collective6detail29Sm90TmaWarpSpecializedAdapterINS1D_15DefaultEpilogueIaSK_SK_NS1C_6thread17LinearCombinationIaLi1EiiLNS1H_9ScaleType4KindE0ELNS_15FloatRoundStyleE2EaEENS1_15EpilogueDefaultEEEEEvvEEEEvNT_6ParamsE,"ax",@progbits
	.align	128
.text._ZN7cutlass13device_kernelINS_4gemm6kernel13GemmUniversalIN4cute5tupleIJiiiiEEENS1_10collective13CollectiveMmaINS1_34MainloopSm90TmaGmmaWarpSpecializedILi4ENS5_IJNS4_1CILi2EEESB_NSA_ILi1EEEEEENS1_35KernelTmaWarpSpecializedCooperativeEEENS5_IJNSA_ILi256EEENSA_ILi128EEENSA_ILi64EEEEEEaNS5_IJlSC_lEEEaSK_NS4_8TiledMMAINS4_8MMA_AtomIJNS4_4SM904GMMA27MMA_64x128x32_S32S8S8_SS_TNEEEENS4_6LayoutINS5_IJSB_SC_SC_EEENS5_IJSC_NSA_ILi0EEEST_EEEEENS5_IJNS4_10UnderscoreESW_SW_EEEEENS4_23SM90_TMA_LOAD_MULTICASTENS4_14ComposedLayoutINS4_7SwizzleILi2ELi4ELi3EEENS4_18smem_ptr_flag_bitsILi8EEENSR_INS5_IJNSA_ILi8EEESI_EEENS5_IJSI_SC_EEEEEEEvNS4_8identityESZ_S19_vS1A_EENS_8epilogue10collective6detail29Sm90TmaWarpSpecializedAdapterINS1D_15DefaultEpilogueIaSK_SK_NS1C_6thread17LinearCombinationIaLi1EiiLNS1H_9ScaleType4KindE0ELNS_15FloatRoundStyleE2EaEENS1_15EpilogueDefaultEEEEEvvEEEEvNT_6ParamsE:
        .type           _ZN7cutlass13device_kernelINS_4gemm6kernel13GemmUniversalIN4cute5tupleIJiiiiEEENS1_10collective13CollectiveMmaINS1_34MainloopSm90TmaGmmaWarpSpecializedILi4ENS5_IJNS4_1CILi2EEESB_NSA_ILi1EEEEEENS1_35KernelTmaWarpSpecializedCooperativeEEENS5_IJNSA_ILi256EEENSA_ILi128EEENSA_ILi64EEEEEEaNS5_IJlSC_lEEEaSK_NS4_8TiledMMAINS4_8MMA_AtomIJNS4_4SM904GMMA27MMA_64x128x32_S32S8S8_SS_TNEEEENS4_6LayoutINS5_IJSB_SC_SC_EEENS5_IJSC_NSA_ILi0EEEST_EEEEENS5_IJNS4_10UnderscoreESW_SW_EEEEENS4_23SM90_TMA_LOAD_MULTICASTENS4_14ComposedLayoutINS4_7SwizzleILi2ELi4ELi3EEENS4_18smem_ptr_flag_bitsILi8EEENSR_INS5_IJNSA_ILi8EEESI_EEENS5_IJSI_SC_EEEEEEEvNS4_8identityESZ_S19_vS1A_EENS_8epilogue10collective6detail29Sm90TmaWarpSpecializedAdapterINS1D_15DefaultEpilogueIaSK_SK_NS1C_6thread17LinearCombinationIaLi1EiiLNS1H_9ScaleType4KindE0ELNS_15FloatRoundStyleE2EaEENS1_15EpilogueDefaultEEEEEvvEEEEvNT_6ParamsE,@function
        .size           _ZN7cutlass13device_kernelINS_4gemm6kernel13GemmUniversalIN4cute5tupleIJiiiiEEENS1_10collective13CollectiveMmaINS1_34MainloopSm90TmaGmmaWarpSpecializedILi4ENS5_IJNS4_1CILi2EEESB_NSA_ILi1EEEEEENS1_35KernelTmaWarpSpecializedCooperativeEEENS5_IJNSA_ILi256EEENSA_ILi128EEENSA_ILi64EEEEEEaNS5_IJlSC_lEEEaSK_NS4_8TiledMMAINS4_8MMA_AtomIJNS4_4SM904GMMA27MMA_64x128x32_S32S8S8_SS_TNEEEENS4_6LayoutINS5_IJSB_SC_SC_EEENS5_IJSC_NSA_ILi0EEEST_EEEEENS5_IJNS4_10UnderscoreESW_SW_EEEEENS4_23SM90_TMA_LOAD_MULTICASTENS4_14ComposedLayoutINS4_7SwizzleILi2ELi4ELi3EEENS4_18smem_ptr_flag_bitsILi8EEENSR_INS5_IJNSA_ILi8EEESI_EEENS5_IJSI_SC_EEEEEEEvNS4_8identityESZ_S19_vS1A_EENS_8epilogue10collective6detail29Sm90TmaWarpSpecializedAdapterINS1D_15DefaultEpilogueIaSK_SK_NS1C_6thread17LinearCombinationIaLi1EiiLNS1H_9ScaleType4KindE0ELNS_15FloatRoundStyleE2EaEENS1_15EpilogueDefaultEEEEEvvEEEEvNT_6ParamsE,(.L_x_329 - _ZN7cutlass13device_kernelINS_4gemm6kernel13GemmUniversalIN4cute5tupleIJiiiiEEENS1_10collective13CollectiveMmaINS1_34MainloopSm90TmaGmmaWarpSpecializedILi4ENS5_IJNS4_1CILi2EEESB_NSA_ILi1EEEEEENS1_35KernelTmaWarpSpecializedCooperativeEEENS5_IJNSA_ILi256EEENSA_ILi128EEENSA_ILi64EEEEEEaNS5_IJlSC_lEEEaSK_NS4_8TiledMMAINS4_8MMA_AtomIJNS4_4SM904GMMA27MMA_64x128x32_S32S8S8_SS_TNEEEENS4_6LayoutINS5_IJSB_SC_SC_EEENS5_IJSC_NSA_ILi0EEEST_EEEEENS5_IJNS4_10UnderscoreESW_SW_EEEEENS4_23SM90_TMA_LOAD_MULTICASTENS4_14ComposedLayoutINS4_7SwizzleILi2ELi4ELi3EEENS4_18smem_ptr_flag_bitsILi8EEENSR_INS5_IJNSA_ILi8EEESI_EEENS5_IJSI_SC_EEEEEEEvNS4_8identityESZ_S19_vS1A_EENS_8epilogue10collective6detail29Sm90TmaWarpSpecializedAdapterINS1D_15DefaultEpilogueIaSK_SK_NS1C_6thread17LinearCombinationIaLi1EiiLNS1H_9ScaleType4KindE0ELNS_15FloatRoundStyleE2EaEENS1_15EpilogueDefaultEEEEEvvEEEEvNT_6ParamsE)
        .other          _ZN7cutlass13device_kernelINS_4gemm6kernel13GemmUniversalIN4cute5tupleIJiiiiEEENS1_10collective13CollectiveMmaINS1_34MainloopSm90TmaGmmaWarpSpecializedILi4ENS5_IJNS4_1CILi2EEESB_NSA_ILi1EEEEEENS1_35KernelTmaWarpSpecializedCooperativeEEENS5_IJNSA_ILi256EEENSA_ILi128EEENSA_ILi64EEEEEEaNS5_IJlSC_lEEEaSK_NS4_8TiledMMAINS4_8MMA_AtomIJNS4_4SM904GMMA27MMA_64x128x32_S32S8S8_SS_TNEEEENS4_6LayoutINS5_IJSB_SC_SC_EEENS5_IJSC_NSA_ILi0EEEST_EEEEENS5_IJNS4_10UnderscoreESW_SW_EEEEENS4_23SM90_TMA_LOAD_MULTICASTENS4_14ComposedLayoutINS4_7SwizzleILi2ELi4ELi3EEENS4_18smem_ptr_flag_bitsILi8EEENSR_INS5_IJNSA_ILi8EEESI_EEENS5_IJSI_SC_EEEEEEEvNS4_8identityESZ_S19_vS1A_EENS_8epilogue10collective6detail29Sm90TmaWarpSpecializedAdapterINS1D_15DefaultEpilogueIaSK_SK_NS1C_6thread17LinearCombinationIaLi1EiiLNS1H_9ScaleType4KindE0ELNS_15FloatRoundStyleE2EaEENS1_15EpilogueDefaultEEEEEvvEEEEvNT_6ParamsE,@"STO_CUDA_ENTRY STV_DEFAULT"
_ZN7cutlass13device_kernelINS_4gemm6kernel13GemmUniversalIN4cute5tupleIJiiiiEEENS1_10collective13CollectiveMmaINS1_34MainloopSm90TmaGmmaWarpSpecializedILi4ENS5_IJNS4_1CILi2EEESB_NSA_ILi1EEEEEENS1_35KernelTmaWarpSpecializedCooperativeEEENS5_IJNSA_ILi256EEENSA_ILi128EEENSA_ILi64EEEEEEaNS5_IJlSC_lEEEaSK_NS4_8TiledMMAINS4_8MMA_AtomIJNS4_4SM904GMMA27MMA_64x128x32_S32S8S8_SS_TNEEEENS4_6LayoutINS5_IJSB_SC_SC_EEENS5_IJSC_NSA_ILi0EEEST_EEEEENS5_IJNS4_10UnderscoreESW_SW_EEEEENS4_23SM90_TMA_LOAD_MULTICASTENS4_14ComposedLayoutINS4_7SwizzleILi2ELi4ELi3EEENS4_18smem_ptr_flag_bitsILi8EEENSR_INS5_IJNSA_ILi8EEESI_EEENS5_IJSI_SC_EEEEEEEvNS4_8identityESZ_S19_vS1A_EENS_8epilogue10collective6detail29Sm90TmaWarpSpecializedAdapterINS1D_15DefaultEpilogueIaSK_SK_NS1C_6thread17LinearCombinationIaLi1EiiLNS1H_9ScaleType4KindE0ELNS_15FloatRoundStyleE2EaEENS1_15EpilogueDefaultEEEEEvvEEEEvNT_6ParamsE:
[----:B------:R-:W0:Y:S01]  /*0000*/  LDC R1, c[0x0][0x28] ;  /* 0x00000a00ff017b82 */ /* 0x000e220000000800 */
[----:B------:R-:W1:Y:S01]  /*0010*/  S2R R18, SR_TID.X ;  /* 0x0000000000127919 */ /* 0x000e620000002100 */
[----:B------:R-:W-:Y:S01]  /*0020*/  ELECT P0, URZ, PT ;  /* 0x00000000003f782f */ /* 0x000fe20003800000 */
[----:B------:R-:W-:Y:S01]  /*0030*/  BSSY B0, `(.L_x_0) ;  /* 0x000000f000007945 */ /* 0x000fe20003800000 */
[--C-:B-1----:R-:W-:Y:S02]  /*0040*/  SHF.R.U32.HI R0, RZ, 0x5, R18.reuse ;  /* 0x00000005ff007819 */ /* 0x102fe40000011612 */
[----:B------:R-:W-:-:S03]  /*0050*/  SHF.R.U32.HI R3, RZ, 0x7, R18 ;  /* 0x00000007ff037819 */ /* 0x000fc60000011612 */
[----:B------:R-:W1:Y:S04]  /*0060*/  SHFL.IDX PT, R2, R0, RZ, 0x1f ;  /* 0x00001fff00027589 */ /* 0x000e6800000e0000 */
[----:B------:R2:W3:Y:S01]  /*0070*/  SHFL.IDX PT, R5, R3, RZ, 0x1f ;  /* 0x00001fff03057589 */ /* 0x0004e200000e0000 */
[----:B-1----:R-:W-:-:S13]  /*0080*/  ISETP.NE.OR P0, PT, R2, RZ, !P0 ;  /* 0x000000ff0200720c */ /* 0x002fda0004705670 */
[----:B0-23--:R-:W-:Y:S05]  /*0090*/  @P0 BRA `(.L_x_1) ;  /* 0x0000000000200947 */ /* 0x00dfea0003800000 */
[----:B------:R-:W-:Y:S02]  /*00a0*/  ULDC.64 UR4, c[0x0][0x198] ;  /* 0x0000660000047ab9 */ /* 0x000fe40000000a00 */
[----:B------:R-:W-:Y:S02]  /*00b0*/  UIADD3 UR6, UP0, UR4, 0xf0, URZ ;  /* 0x000000f004067890 */ /* 0x000fe4000ff1e03f */
[----:B------:R-:W-:Y:S02]  /*00c0*/  UIADD3 UR4, UP1, UR4, 0x1f0, URZ ;  /* 0x000001f004047890 */ /* 0x000fe4000ff3e03f */
[----:B------:R-:W-:Y:S02]  /*00d0*/  UIADD3.X UR7, URZ, UR5, URZ, UP0, !UPT ;  /* 0x000000053f077290 */ /* 0x000fe400087fe43f */
[----:B------:R-:W-:-:S07]  /*00e0*/  UIADD3.X UR5, URZ, UR5, URZ, UP1, !UPT ;  /* 0x000000053f057290 */ /* 0x000fce0008ffe43f */
[----:B------:R0:W-:Y:S02]  /*00f0*/  UTMACCTL.PF [UR6] ;  /* 0x00000000060079b9 */ /* 0x0001e40008040000 */
[----:B------:R0:W-:Y:S02]  /*0100*/  UTMACCTL.PF [UR4] ;  /* 0x00000000040079b9 */ /* 0x0001e40008040000 */
[----:B0-----:R-:W-:Y:S01]  /*0110*/  NOP ;  /* 0x0000000000007918 */ /* 0x001fe20000000000 */
.L_x_1:
[----:B------:R-:W-:Y:S05]  /*0120*/  BSYNC B0 ;  /* 0x0000000000007941 */ /* 0x000fea0003800000 */
.L_x_0:
[----:B------:R-:W0:Y:S02]  /*0130*/  SHFL.IDX PT, R3, R0, RZ, 0x1f ;  /* 0x00001fff00037589 */ /* 0x000e2400000e0000 */
[----:B0-----:R-:W-:-:S13]  /*0140*/  ISETP.NE.AND P0, PT, R3, RZ, PT ;  /* 0x000000ff0300720c */ /* 0x001fda0003f05270 */
[----:B------:R-:W-:Y:S05]  /*0150*/  @P0 BRA `(.L_x_2) ;  /* 0x0000000000580947 */ /* 0x000fea0003800000 */
[----:B------:R-:W0:Y:S01]  /*0160*/  S2UR UR8, SR_CgaCtaId ;  /* 0x00000000000879c3 */ /* 0x000e220000008800 */
[----:B------:R-:W-:Y:S01]  /*0170*/  UMOV UR4, 0x400 ;  /* 0x0000040000047882 */ /* 0x000fe20000000000 */
[----:B------:R-:W-:Y:S01]  /*0180*/  UMOV UR5, 0x1 ;  /* 0x0000000100057882 */ /* 0x000fe20000000000 */
[----:B------:R-:W-:Y:S01]  /*0190*/  UMOV UR6, 0x6 ;  /* 0x0000000600067882 */ /* 0x000fe20000000000 */
[----:B------:R-:W-:Y:S01]  /*01a0*/  ELECT P0, URZ, PT ;  /* 0x00000000003f782f */ /* 0x000fe20003800000 */
[----:B------:R-:W-:-:S04]  /*01b0*/  UIADD3 UR6, -UR6, 0x100000, URZ ;  /* 0x0010000006067890 */ /* 0x000fc8000fffe13f */
[----:B------:R-:W-:Y:S02]  /*01c0*/  USHF.L.U32 UR7, UR6, 0xb, URZ ;  /* 0x0000000b06077899 */ /* 0x000fe4000800063f */
[----:B------:R-:W-:Y:S02]  /*01d0*/  USHF.L.U32 UR6, UR6, 0x1, URZ ;  /* 0x0000000106067899 */ /* 0x000fe4000800063f */
[----:B0-----:R-:W-:Y:S02]  /*01e0*/  ULEA UR8, UR8, UR4, 0x18 ;  /* 0x0000000408087291 */ /* 0x001fe4000f8ec03f */
[----:B------:R-:W-:-:S04]  /*01f0*/  UIADD3 UR4, -UR5, 0x100000, URZ ;  /* 0x0010000005047890 */ /* 0x000fc8000fffe13f */
[----:B------:R-:W-:Y:S02]  /*0200*/  USHF.L.U32 UR5, UR4, 0xb, URZ ;  /* 0x0000000b04057899 */ /* 0x000fe4000800063f */
[----:B------:R-:W-:Y:S01]  /*0210*/  USHF.L.U32 UR4, UR4, 0x1, URZ ;  /* 0x0000000104047899 */ /* 0x000fe2000800063f */
[----:B------:R-:W0:Y:S11]  /*0220*/  FENCE.VIEW.ASYNC.S ;  /* 0x00000000000073c6 */ /* 0x000e360000000000 */
[----:B0-----:R0:W1:Y:S01]  /*0230*/  SYNCS.EXCH.64 URZ, [UR8], UR4 ;  /* 0x00000004083f75b2 */ /* 0x0010620008000100 */
[----:B------:R0:W2:Y:S01]  /*0240*/  SYNCS.EXCH.64 URZ, [UR8+0x20], UR6 ;  /* 0x00002006083f75b2 */ /* 0x0000a20008000100 */
[----:B------:R0:W3:Y:S01]  /*0250*/  SYNCS.EXCH.64 URZ, [UR8+0x8], UR4 ;  /* 0x00000804083f75b2 */ /* 0x0000e20008000100 */
[----:B------:R0:W4:Y:S01]  /*0260*/  SYNCS.EXCH.64 URZ, [UR8+0x28], UR6 ;  /* 0x00002806083f75b2 */ /* 0x0001220008000100 */
[----:B------:R0:W0:Y:S01]  /*0270*/  SYNCS.EXCH.64 URZ, [UR8+0x10], UR4 ;  /* 0x00001004083f75b2 */ /* 0x0000220008000100 */
[----:B------:R0:W0:Y:S01]  /*0280*/  SYNCS.EXCH.64 URZ, [UR8+0x30], UR6 ;  /* 0x00003006083f75b2 */ /* 0x0000220008000100 */
[----:B------:R0:W0:Y:S01]  /*0290*/  SYNCS.EXCH.64 URZ, [UR8+0x18], UR4 ;  /* 0x00001804083f75b2 */ /* 0x0000220008000100 */
[----:B------:R0:W0:Y:S01]  /*02a0*/  SYNCS.EXCH.64 URZ, [UR8+0x38], UR6 ;  /* 0x00003806083f75b2 */ /* 0x0000220008000100 */
[----:B------:R-:W-:Y:S01]  /*02b0*/  NOP ;  /* 0x0000000000007918 */ /* 0x000fe20000000000 */
.L_x_2:
[----:B------:R-:W-:Y:S01]  /*02c0*/  SHF.R.S32.HI R7, RZ, 0x1f, R18 ;  /* 0x0000001fff077819 */ /* 0x000fe20000011412 */
[----:B------:R-:W5:Y:S01]  /*02d0*/  SHFL.IDX PT, R0, R0, RZ, 0x1f ;  /* 0x00001fff00007589 */ /* 0x000f6200000e0000 */
[----:B0-----:R-:W0:Y:S01]  /*02e0*/  S2UR UR8, SR_CTAID.X ;  /* 0x00000000000879c3 */ /* 0x001e220000002500 */
[----:B------:R-:W-:Y:S02]  /*02f0*/  ELECT P0, URZ, PT ;  /* 0x00000000003f782f */ /* 0x000fe40003800000 */
[----:B------:R-:W-:Y:S01]  /*0300*/  LEA.HI R7, R7, R18, RZ, 0x7 ;  /* 0x0000001207077211 */ /* 0x000fe200078f38ff */
[----:B------:R-:W1:Y:S01]  /*0310*/  S2R R4, SR_CTAID.Y ;  /* 0x0000000000047919 */ /* 0x000e620000002600 */
[----:B------:R-:W-:Y:S01]  /*0320*/  SHF.R.S32.HI R8, RZ, 0x1f, R3 ;  /* 0x0000001fff087819 */ /* 0x000fe20000011403 */
[----:B------:R-:W-:Y:S01]  /*0330*/  ULDC UR4, c[0x0][0x150] ;  /* 0x0000540000047ab9 */ /* 0x000fe20000000800 */
[----:B------:R-:W-:Y:S01]  /*0340*/  LOP3.LUT R7, R7, 0xffffff80, RZ, 0xc0, !PT ;  /* 0xffffff8007077812 */ /* 0x000fe200078ec0ff */
[----:B------:R-:W-:Y:S01]  /*0350*/  NOP ;  /* 0x0000000000007918 */ /* 0x000fe20000000000 */
[----:B------:R-:W-:Y:S01]  /*0360*/  LEA.HI R8, R8, R3, RZ, 0x2 ;  /* 0x0000000308087211 */ /* 0x000fe200078f10ff */
[----:B------:R-:W2:Y:S01]  /*0370*/  LDC R10, c[0x0][0x144] ;  /* 0x00005100ff0a7b82 */ /* 0x000ea20000000800 */
[----:B------:R-:W-:Y:S01]  /*0380*/  NOP ;  /* 0x0000000000007918 */ /* 0x000fe20000000000 */
[----:B------:R-:W-:Y:S01]  /*0390*/  IMAD.IADD R6, R18, 0x1, -R7 ;  /* 0x0000000112067824 */ /* 0x000fe200078e0a07 */
[----:B------:R-:W-:Y:S01]  /*03a0*/  LOP3.LUT R8, R8, 0x3ffffffc, RZ, 0xc0, !PT ;  /* 0x3ffffffc08087812 */ /* 0x000fe200078ec0ff */
[----:B------:R-:W-:Y:S01]  /*03b0*/  IMAD.MOV.U32 R23, RZ, RZ, 0x1 ;  /* 0x00000001ff177424 */ /* 0x000fe200078e00ff */
[----:B------:R-:W-:-:S02]  /*03c0*/  ISETP.NE.AND P3, PT, R5, RZ, PT ;  /* 0x000000ff0500720c */ /* 0x000fc40003f65270 */
[----:B------:R-:W-:Y:S01]  /*03d0*/  SHF.R.S32.HI R7, RZ, 0x1f, R6 ;  /* 0x0000001fff077819 */ /* 0x000fe20000011406 */
[----:B------:R-:W-:Y:S01]  /*03e0*/  IMAD.IADD R8, R3, 0x1, -R8 ;  /* 0x0000000103087824 */ /* 0x000fe200078e0a08 */
[----:B------:R-:W3:Y:S02]  /*03f0*/  LDC R13, c[0x0][0x140] ;  /* 0x00005000ff0d7b82 */ /* 0x000ee40000000800 */
[----:B------:R-:W-:Y:S02]  /*0400*/  LEA.HI R7, R7, R6, RZ, 0x3 ;  /* 0x0000000607077211 */ /* 0x000fe400078f18ff */
[----:B-----5:R-:W-:Y:S02]  /*0410*/  ISETP.NE.OR P0, PT, R0, RZ, !P0 ;  /* 0x000000ff0000720c */ /* 0x020fe40004705670 */
[--C-:B------:R-:W-:Y:S02]  /*0420*/  SHF.R.S32.HI R0, RZ, 0x3, R7.reuse ;  /* 0x00000003ff007819 */ /* 0x100fe40000011407 */
[----:B------:R-:W-:-:S02]  /*0430*/  SHF.R.S32.HI R7, RZ, 0x1f, R7 ;  /* 0x0000001fff077819 */ /* 0x000fc40000011407 */
[----:B0-----:R-:W-:Y:S02]  /*0440*/  I2FP.F32.U32 R9, UR8 ;  /* 0x0000000800097c45 */ /* 0x001fe40008201000 */
[----:B------:R-:W-:-:S03]  /*0450*/  LEA.HI R7, R7, R0, RZ, 0x2 ;  /* 0x0000000007077211 */ /* 0x000fc600078f10ff */
[----:B------:R-:W-:Y:S01]  /*0460*/  FMUL R9, R9, UR4 ;  /* 0x0000000409097c20 */ /* 0x000fe20008400000 */
[----:B------:R-:W-:Y:S01]  /*0470*/  LOP3.LUT R7, R7, 0xfffffffc, RZ, 0xc0, !PT ;  /* 0xfffffffc07077812 */ /* 0x000fe200078ec0ff */
[----:B------:R-:W-:Y:S01]  /*0480*/  VOTEU.ALL UP0, P0 ;  /* 0x00000000003f7886 */ /* 0x000fe20000000000 */
[----:B-1----:R-:W-:Y:S01]  /*0490*/  I2FP.F32.U32 R3, R4 ;  /* 0x0000000400037245 */ /* 0x002fe20000201000 */
[----:B------:R-:W-:Y:S01]  /*04a0*/  ULDC UR4, c[0x0][0x154] ;  /* 0x0000550000047ab9 */ /* 0x000fe20000000800 */
[----:B------:R-:W-:Y:S01]  /*04b0*/  VOTEU.ALL UP1, P0 ;  /* 0x00000000003f7886 */ /* 0x000fe20000020000 */
[----:B------:R-:W0:Y:S01]  /*04c0*/  F2I.U32.TRUNC.NTZ R9, R9 ;  /* 0x0000000900097305 */ /* 0x000e22000020f000 */
[----:B------:R-:W-:Y:S01]  /*04d0*/  IMAD.IADD R7, R0, 0x1, -R7 ;  /* 0x0000000100077824 */ /* 0x000fe200078e0a07 */
[----:B------:R-:W1:Y:S01]  /*04e0*/  @!UP0 S2UR UR7, SR_CgaCtaId ;  /* 0x00000000000789c3 */ /* 0x000e620000008800 */
[----:B------:R-:W-:Y:S01]  /*04f0*/  FMUL R12, R3, UR4 ;  /* 0x00000004030c7c20 */ /* 0x000fe20008400000 */
[----:B------:R-:W-:Y:S01]  /*0500*/  UMOV UR4, 0x20 ;  /* 0x0000002000047882 */ /* 0x000fe20000000000 */
[----:B------:R-:W-:Y:S01]  /*0510*/  IMAD R8, R8, 0x4, R7 ;  /* 0x0000000408087824 */ /* 0x000fe200078e0207 */
[----:B------:R-:W-:Y:S01]  /*0520*/  @!UP0 UMOV UR6, 0x400 ;  /* 0x0000040000068882 */ /* 0x000fe20000000000 */
[----:B------:R-:W-:-:S04]  /*0530*/  @!UP0 UIADD3 UR4, -UR4, 0x100000, URZ ;  /* 0x0010000004048890 */ /* 0x000fc8000fffe13f */
[----:B------:R-:W-:Y:S02]  /*0540*/  @!UP0 USHF.L.U32 UR5, UR4, 0xb, URZ ;  /* 0x0000000b04058899 */ /* 0x000fe4000800063f */
[----:B------:R-:W-:Y:S01]  /*0550*/  @!UP0 USHF.L.U32 UR4, UR4, 0x1, URZ ;  /* 0x0000000104048899 */ /* 0x000fe2000800063f */
[----:B---3--:R-:W-:Y:S01]  /*0560*/  ISETP.EQ.U32.AND P2, PT, R13, 0x1, PT ;  /* 0x000000010d00780c */ /* 0x008fe20003f42070 */
[----:B------:R-:W3:Y:S01]  /*0570*/  F2I.U32.TRUNC.NTZ R12, R12 ;  /* 0x0000000c000c7305 */ /* 0x000ee2000020f000 */
[----:B------:R-:W-:Y:S01]  /*0580*/  LEA.HI R0, R8, R8, RZ, 0x1 ;  /* 0x0000000808007211 */ /* 0x000fe200078f08ff */
[----:B------:R-:W5:Y:S03]  /*0590*/  LDC R7, c[0x0][0x148] ;  /* 0x00005200ff077b82 */ /* 0x000f660000000800 */
[----:B------:R-:W-:Y:S01]  /*05a0*/  LOP3.LUT R11, R0, 0xfffffffe, RZ, 0xc0, !PT ;  /* 0xfffffffe000b7812 */ /* 0x000fe200078ec0ff */
[----:B0-----:R-:W-:Y:S01]  /*05b0*/  IMAD.MOV R15, RZ, RZ, -R9 ;  /* 0x000000ffff0f7224 */ /* 0x001fe200078e0a09 */
[----:B------:R-:W-:-:S03]  /*05c0*/  SHF.R.S32.HI R9, RZ, 0x1f, R2 ;  /* 0x0000001fff097819 */ /* 0x000fc60000011402 */
[----:B--2---:R-:W-:Y:S01]  /*05d0*/  IMAD R3, R10, R15, UR8 ;  /* 0x000000080a037e24 */ /* 0x004fe2000f8e020f */
[----:B------:R-:W-:Y:S01]  /*05e0*/  LEA.HI R9, R9, R2, RZ, 0x2 ;  /* 0x0000000209097211 */ /* 0x000fe200078f10ff */
[C---:B------:R-:W-:Y:S02]  /*05f0*/  IMAD.IADD R0, R8.reuse, 0x1, -R11 ;  /* 0x0000000108007824 */ /* 0x040fe400078e0a0b */
[----:B------:R-:W-:Y:S01]  /*0600*/  IMAD.SHL.U32 R11, R8, 0x4, RZ ;  /* 0x00000004080b7824 */ /* 0x000fe200078e00ff */
[----:B------:R-:W-:Y:S01]  /*0610*/  LOP3.LUT R9, R9, 0xfffffffc, RZ, 0xc0, !PT ;  /* 0xfffffffc09097812 */ /* 0x000fe200078ec0ff */
[----:B---3--:R-:W-:Y:S01]  /*0620*/  IMAD.MOV R21, RZ, RZ, -R12 ;  /* 0x000000ffff157224 */ /* 0x008fe200078e0a0c */
[----:B------:R-:W-:Y:S01]  /*0630*/  ISETP.NE.AND P4, PT, R0, R3, PT ;  /* 0x000000030000720c */ /* 0x000fe20003f85270 */
[----:B-1----:R-:W-:Y:S01]  /*0640*/  @!UP0 ULEA UR6, UR7, UR6, 0x18 ;  /* 0x0000000607068291 */ /* 0x002fe2000f8ec03f */
[----:B------:R-:W-:Y:S01]  /*0650*/  LOP3.LUT R152, R8, 0xc, R11, 0x78, !PT ;  /* 0x0000000c08987812 */ /* 0x000fe200078e780b */
[----:B------:R-:W-:Y:S01]  /*0660*/  IMAD.IADD R0, R2, 0x1, -R9 ;  /* 0x0000000102007824 */ /* 0x000fe200078e0a09 */
[----:B------:R-:W-:Y:S01]  /*0670*/  VOTEU.ALL UP0, P0 ;  /* 0x00000000003f7886 */ /* 0x000fe20000000000 */
[----:B------:R-:W-:Y:S01]  /*0680*/  LOP3.LUT P0, RZ, R6, 0x7, RZ, 0xc0, !PT ;  /* 0x0000000706ff7812 */ /* 0x000fe2000780c0ff */
[----:B------:R-:W-:-:S02]  /*0690*/  VIADD R6, R5, 0xffffffff ;  /* 0xffffffff05067836 */ /* 0x000fc40000000000 */
[----:B------:R-:W-:Y:S01]  /*06a0*/  ISETP.NE.AND P1, PT, R0, 0x3, PT ;  /* 0x000000030000780c */ /* 0x000fe20003f25270 */
[----:B-----5:R-:W-:Y:S01]  /*06b0*/  IMAD R9, R7, R21, R4 ;  /* 0x0000001507097224 */ /* 0x020fe200078e0204 */
[----:B------:R-:W-:Y:S02]  /*06c0*/  ISETP.LT.U32.AND P0, PT, R152, 0x4, !P0 ;  /* 0x000000049800780c */ /* 0x000fe40004701070 */
[----:B------:R-:W-:Y:S01]  /*06d0*/  ISETP.EQ.OR P1, PT, R0, RZ, !P1 ;  /* 0x000000ff0000720c */ /* 0x000fe20004f22670 */
[----:B------:R-:W0:Y:S02]  /*06e0*/  FENCE.VIEW.ASYNC.S ;  /* 0x00000000000073c6 */ /* 0x000e240000000000 */
[----:B0-----:R0:W1:Y:S01]  /*06f0*/  @!UP0 SYNCS.EXCH.64 URZ, [UR6+0x50], UR4 ;  /* 0x00005004063f85b2 */ /* 0x0010620008000100 */
[----:B------:R-:W-:Y:S02]  /*0700*/  @P4 LEA.HI R2, R152, R152, RZ, 0x1 ;  /* 0x0000009898024211 */ /* 0x000fe400078f08ff */
[----:B------:R-:W-:-:S02]  /*0710*/  ISETP.EQ.AND P1, PT, R5, RZ, P1 ;  /* 0x000000ff0500720c */ /* 0x000fc40000f22270 */
[----:B------:R-:W-:Y:S02]  /*0720*/  @P4 SHF.R.S32.HI R2, RZ, 0x1, R2 ;  /* 0x00000001ff024819 */ /* 0x000fe40000011402 */
[----:B------:R-:W-:Y:S02]  /*0730*/  ISETP.GE.U32.AND P6, PT, R6, 0x2, PT ;  /* 0x000000020600780c */ /* 0x000fe40003fc6070 */
[----:B------:R-:W-:Y:S02]  /*0740*/  @P4 ISETP.NE.AND P5, PT, R2, R9, PT ;  /* 0x000000090200420c */ /* 0x000fe40003fa5270 */
[----:B------:R-:W-:Y:S02]  /*0750*/  SEL R2, RZ, 0x1, !P0 ;  /* 0x00000001ff027807 */ /* 0x000fe40004000000 */
[----:B------:R-:W-:Y:S02]  /*0760*/  @P4 SEL R23, RZ, 0x1, P5 ;  /* 0x00000001ff174807 */ /* 0x000fe40002800000 */
[----:B------:R-:W-:Y:S01]  /*0770*/  SEL R19, RZ, 0x1, !P1 ;  /* 0x00000001ff137807 */ /* 0x000fe20004800000 */
[----:B------:R0:W2:Y:S01]  /*0780*/  @!UP1 SYNCS.EXCH.64 URZ, [UR6+0x58], UR4 ;  /* 0x00005804063f95b2 */ /* 0x0000a20008000100 */
[----:B------:R-:W-:Y:S01]  /*0790*/  LOP3.LUT R23, R23, R2, RZ, 0xc0, !PT ;  /* 0x0000000217177212 */ /* 0x000fe200078ec0ff */
[----:B------:R-:W-:Y:S01]  /*07a0*/  NOP ;  /* 0x0000000000007918 */ /* 0x000fe20000000000 */
[----:B------:R-:W-:Y:S01]  /*07b0*/  SEL R19, R19, 0x2, P6 ;  /* 0x0000000213137807 */ /* 0x000fe20003000000 */
[----:B------:R-:W-:Y:S06]  /*07c0*/  @!P2 BRA `(.L_x_3) ;  /* 0x000000000008a947 */ /* 0x000fec0003800000 */
[----:B-12-4-:R-:W-:Y:S01]  /*07d0*/  UCGABAR_ARV ;  /* 0x00000000000079c7 */ /* 0x016fe20008000000 */
[----:B------:R-:W-:Y:S05]  /*07e0*/  BRA `(.L_x_4) ;  /* 0x0000000000047947 */ /* 0x000fea0003800000 */
.L_x_3:
[----:B-12-4-:R-:W-:Y:S01]  /*07f0*/  NOP ;  /* 0x0000000000007918 */ /* 0x016fe20000000000 */
.L_x_4:
[----:B------:R-:W1:Y:S01]  /*0800*/  LDC R2, c[0x0][0x65c] ;  /* 0x00019700ff027b82 */ /* 0x000e620000000800 */
[----:B------:R-:W-:Y:S02]  /*0810*/  IMAD.U32 R8, RZ, RZ, UR8 ;  /* 0x00000008ff087e24 */ /* 0x000fe4000f8e00ff */
[----:B------:R-:W-:Y:S01]  /*0820*/  IMAD.MOV.U32 R9, RZ, RZ, RZ ;  /* 0x000000ffff097224 */ /* 0x000fe200078e00ff */
[----:B-1----:R-:W-:-:S04]  /*0830*/  ISETP.NE.AND P1, PT, R2, 0x1, PT ;  /* 0x000000010200780c */ /* 0x002fc80003f25270 */
[----:B------:R-:W-:-:S09]  /*0840*/  P2R R5, PR, RZ, 0x2 ;  /* 0x00000002ff057803 */ /* 0x000fd20000000000 */
[----:B------:R-:W1:Y:S01]  /*0850*/  @P1 LDC R17, c[0x0][0x10] ;  /* 0x00000400ff111b82 */ /* 0x000e620000000800 */
[----:B------:R-:W-:Y:S02]  /*0860*/  @P1 IMAD.MOV.U32 R5, RZ, RZ, RZ ;  /* 0x000000ffff051224 */ /* 0x000fe400078e00ff */
[----:B------:R-:W-:-:S05]  /*0870*/  @P1 IMAD.MOV.U32 R13, RZ, RZ, RZ ;  /* 0x000000ffff0d1224 */ /* 0x000fca00078e00ff */
[----:B------:R-:W2:Y:S01]  /*0880*/  @!P1 LDC R11, c[0x0][0xc] ;  /* 0x00000300ff0b9b82 */ /* 0x000ea20000000800 */
[----:B-1----:R-:W-:-:S04]  /*0890*/  @P1 IMAD.WIDE.U32 R16, R17, UR8, R4 ;  /* 0x0000000811101c25 */ /* 0x002fc8000f8e0004 */
[----:B------:R-:W-:Y:S02]  /*08a0*/  @P1 IMAD.IADD R17, R17, 0x1, R13 ;  /* 0x0000000111111824 */ /* 0x000fe400078e020d */
[----:B--2---:R-:W-:-:S04]  /*08b0*/  @!P1 IMAD.WIDE.U32 R8, R4, R11, R8 ;  /* 0x0000000b04089225 */ /* 0x004fc800078e0008 */
[----:B------:R-:W-:Y:S02]  /*08c0*/  @!P1 IMAD.MOV.U32 R16, RZ, RZ, R8 ;  /* 0x000000ffff109224 */ /* 0x000fe400078e0008 */
[----:B------:R-:W-:Y:S01]  /*08d0*/  @!P1 IMAD.MOV.U32 R17, RZ, RZ, R9 ;  /* 0x000000ffff119224 */ /* 0x000fe200078e0009 */
[----:B------:R-:W-:Y:S06]  /*08e0*/  @!P2 BRA `(.L_x_5) ;  /* 0x00000000000ca947 */ /* 0x000fec0003800000 */
[----:B------:R-:W-:Y:S01]  /*08f0*/  UCGABAR_WAIT ;  /* 0x0000000000007dc7 */ /* 0x000fe20008000000 */
[----:B------:R-:W-:Y:S01]  /*0900*/  CCTL.IVALL ;  /* 0x00000000ff00798f */ /* 0x000fe20002000000 */
[----:B------:R-:W-:Y:S05]  /*0910*/  BRA `(.L_x_6) ;  /* 0x0000000000047947 */ /* 0x000fea0003800000 */
.L_x_5:
[----:B------:R-:W-:Y:S06]  /*0920*/  BAR.SYNC.DEFER_BLOCKING 0x0 ;  /* 0x0000000000007b1d */ /* 0x000fec0000010000 */
.L_x_6:
[----:B------:R-:W-:Y:S05]  /*0930*/  @!P3 BRA `(.L_x_7) ;  /* 0x000000800040b947 */ /* 0x000fea0003800000 */
[----:B------:R-:W-:-:S13]  /*0940*/  ISETP.GT.U32.AND P0, PT, R6, 0x1, PT ;  /* 0x000000010600780c */ /* 0x000fda0003f04070 */
[----:B0-----:R-:W-:Y:S05]  /*0950*/  @P0 EXIT ;  /* 0x000000000000094d */ /* 0x001fea0003800000 */
[----:B------:R-:W-:Y:S01]  /*0960*/  ULDC.64 UR4, c[0x0][0x650] ;  /* 0x0001940000047ab9 */ /* 0x000fe20000000a00 */
[----:B------:R-:W-:Y:S01]  /*0970*/  PRMT R0, RZ, 0x7610, R0 ;  /* 0x00007610ff007816 */ /* 0x000fe20000000000 */
[----:B------:R-:W-:Y:S01]  /*0980*/  IMAD.MOV.U32 R154, RZ, RZ, -0x1 ;  /* 0xffffffffff9a7424 */ /* 0x000fe200078e00ff */
[----:B------:R-:W-:Y:S01]  /*0990*/  ISETP.GE.U32.AND P0, PT, R16, UR4, PT ;  /* 0x0000000410007c0c */ /* 0x000fe2000bf06070 */
[----:B------:R-:W-:Y:S02]  /*09a0*/  IMAD.MOV.U32 R153, RZ, RZ, -0x1 ;  /* 0xffffffffff997424 */ /* 0x000fe400078e00ff */
[----:B------:R-:W-:Y:S01]  /*09b0*/  IMAD.MOV.U32 R22, RZ, RZ, -0x1 ;  /* 0xffffffffff167424 */ /* 0x000fe200078e00ff */
[----:B------:R-:W-:-:S13]  /*09c0*/  ISETP.GE.U32.AND.EX P0, PT, R17, UR5, PT, P0 ;  /* 0x0000000511007c0c */ /* 0x000fda000bf06100 */
[----:B------:R-:W-:Y:S05]  /*09d0*/  @P0 BRA `(.L_x_8) ;  /* 0x00000004002c0947 */ /* 0x000fea0003800000 */
[----:B------:R-:W0:Y:S01]  /*09e0*/  LDC.64 R24, c[0x0][0x628] ;  /* 0x00018a00ff187b82 */ /* 0x000e220000000a00 */
[----:B------:R-:W-:Y:S02]  /*09f0*/  IMAD.MOV.U32 R8, RZ, RZ, R16 ;  /* 0x000000ffff087224 */ /* 0x000fe400078e0010 */
[----:B------:R-:W-:-:S05]  /*0a00*/  IMAD.MOV.U32 R9, RZ, RZ, R17 ;  /* 0x000000ffff097224 */ /* 0x000fca00078e0011 */
[----:B------:R-:W1:Y:S08]  /*0a10*/  LDC R0, c[0x0][0x630] ;  /* 0x00018c00ff007b82 */ /* 0x000e700000000800 */
[----:B------:R-:W2:Y:S01]  /*0a20*/  LDC.64 R26, c[0x0][0x620] ;  /* 0x00018800ff1a7b82 */ /* 0x000ea20000000a00 */
[----:B0-----:R-:W-:-:S04]  /*0a30*/  ISETP.NE.U32.AND P0, PT, R24, RZ, PT ;  /* 0x000000ff1800720c */ /* 0x001fc80003f05070 */
[----:B------:R-:W-:-:S13]  /*0a40*/  ISETP.NE.AND.EX P0, PT, R25, RZ, PT, P0 ;  /* 0x000000ff1900720c */ /* 0x000fda0003f05300 */
[----:B-12---:R-:W-:Y:S05]  /*0a50*/  @!P0 BRA `(.L_x_9) ;  /* 0x0000000000288947 */ /* 0x006fea0003800000 */
[----:B------:R-:W0:Y:S02]  /*0a60*/  LDC R13, c[0x0][0x634] ;  /* 0x00018d00ff0d7b82 */ /* 0x000e240000000800 */
[----:B0-----:R-:W-:-:S05]  /*0a70*/  IADD3 R13, P0, R16, R13, RZ ;  /* 0x0000000d100d7210 */ /* 0x001fca0007f1e0ff */
[----:B------:R-:W-:-:S04]  /*0a80*/  IMAD.X R15, RZ, RZ, R17, P0 ;  /* 0x000000ffff0f7224 */ /* 0x000fc800000e0611 */
[----:B------:R-:W-:-:S04]  /*0a90*/  IMAD.WIDE.U32 R8, R15, R24, RZ ;  /* 0x000000180f087225 */ /* 0x000fc800078e00ff */
[----:B------:R-:W-:-:S04]  /*0aa0*/  IMAD.WIDE.U32 R10, P0, R13, R25, R8 ;  /* 0x000000190d0a7225 */ /* 0x000fc80007800008 */
[----:B------:R-:W-:-:S04]  /*0ab0*/  IMAD.WIDE.U32 R8, R13, R24, RZ ;  /* 0x000000180d087225 */ /* 0x000fc800078e00ff */
[----:B------:R-:W-:Y:S01]  /*0ac0*/  IMAD.X R13, RZ, RZ, RZ, P0 ;  /* 0x000000ffff0d7224 */ /* 0x000fe200000e06ff */
[----:B------:R-:W-:Y:S01]  /*0ad0*/  IADD3 RZ, P0, R9, R10, RZ ;  /* 0x0000000a09ff7210 */ /* 0x000fe20007f1e0ff */
[----:B------:R-:W-:-:S04]  /*0ae0*/  IMAD.MOV.U32 R12, RZ, RZ, R11 ;  /* 0x000000ffff0c7224 */ /* 0x000fc800078e000b */
[----:B------:R-:W-:-:S08]  /*0af0*/  IMAD.WIDE.U32.X R8, R15, R25, R12, P0 ;  /* 0x000000190f087225 */ /* 0x000fd000000e040c */
.L_x_9:
[----:B------:R-:W0:Y:S01]  /*0b00*/  LDC.64 R24, c[0x0][0x640] ;  /* 0x00019000ff187b82 */ /* 0x000e220000000a00 */
[-CC-:B------:R-:W-:Y:S01]  /*0b10*/  SHF.R.U64 R28, R8, R0.reuse, R9.reuse ;  /* 0x00000000081c7219 */ /* 0x180fe20000001209 */
[----:B------:R-:W-:Y:S01]  /*0b20*/  IMAD R30, R7, R21, R4 ;  /* 0x00000015071e7224 */ /* 0x000fe200078e0204 */
[----:B------:R-:W-:Y:S01]  /*0b30*/  SHF.R.U32.HI R0, RZ, R0, R9 ;  /* 0x00000000ff007219 */ /* 0x000fe20000011609 */
[----:B------:R-:W-:Y:S01]  /*0b40*/  IMAD.MOV.U32 R21, RZ, RZ, 0x1 ;  /* 0x00000001ff157424 */ /* 0x000fe200078e00ff */
[----:B------:R-:W-:-:S03]  /*0b50*/  IADD3 R5, P0, RZ, -R28, RZ ;  /* 0x8000001cff057210 */ /* 0x000fc60007f1e0ff */
[----:B------:R-:W1:Y:S02]  /*0b60*/  LDC R6, c[0x0][0x618] ;  /* 0x00018600ff067b82 */ /* 0x000e640000000800 */
[----:B------:R-:W-:-:S04]  /*0b70*/  IMAD.X R9, RZ, RZ, ~R0, P0 ;  /* 0x000000ffff097224 */ /* 0x000fc800000e0e00 */
[-C--:B------:R-:W-:Y:S02]  /*0b80*/  IMAD R0, R9, R26.reuse, RZ ;  /* 0x0000001a09007224 */ /* 0x080fe400078e02ff */
[----:B------:R-:W2:Y:S01]  /*0b90*/  LDC R11, c[0x0][0x608] ;  /* 0x00018200ff0b7b82 */ /* 0x000ea20000000800 */
[----:B------:R-:W-:-:S04]  /*0ba0*/  IMAD.WIDE.U32 R8, R5, R26, R16 ;  /* 0x0000001a05087225 */ /* 0x000fc800078e0010 */
[----:B------:R-:W-:-:S03]  /*0bb0*/  IMAD R5, R5, R27, R0 ;  /* 0x0000001b05057224 */ /* 0x000fc600078e0200 */
[----:B------:R-:W3:Y:S01]  /*0bc0*/  LDC R12, c[0x0][0x658] ;  /* 0x00019600ff0c7b82 */ /* 0x000ee20000000800 */
[----:B0-----:R-:W-:Y:S01]  /*0bd0*/  ISETP.NE.U32.AND P0, PT, R24, RZ, PT ;  /* 0x000000ff1800720c */ /* 0x001fe20003f05070 */
[----:B------:R-:W-:Y:S02]  /*0be0*/  IMAD.IADD R5, R9, 0x1, R5 ;  /* 0x0000000109057824 */ /* 0x000fe400078e0205 */
[----:B------:R-:W-:Y:S01]  /*0bf0*/  IMAD.MOV.U32 R9, RZ, RZ, -0x1 ;  /* 0xffffffffff097424 */ /* 0x000fe200078e00ff */
[----:B------:R-:W-:-:S03]  /*0c00*/  ISETP.NE.AND.EX P0, PT, R25, RZ, PT, P0 ;  /* 0x000000ff1900720c */ /* 0x000fc60003f05300 */
[----:B------:R-:W0:Y:S01]  /*0c10*/  LDC R15, c[0x0][0x600] ;  /* 0x00018000ff0f7b82 */ /* 0x000e220000000800 */
[-CC-:B-1----:R-:W-:Y:S02]  /*0c20*/  SHF.R.U64 R13, R8, R6.reuse, R5.reuse ;  /* 0x00000006080d7219 */ /* 0x182fe40000001205 */
[----:B------:R-:W-:-:S05]  /*0c30*/  SHF.R.U32.HI R0, RZ, R6, R5 ;  /* 0x00000006ff007219 */ /* 0x000fca0000011605 */
[----:B------:R-:W1:Y:S01]  /*0c40*/  LDC R14, c[0x0][0x648] ;  /* 0x00019200ff0e7b82 */ /* 0x000e620000000800 */
[-CC-:B--2---:R-:W-:Y:S02]  /*0c50*/  SHF.R.U64 R27, R13, R11.reuse, R0.reuse ;  /* 0x0000000b0d1b7219 */ /* 0x184fe40000001200 */
[----:B------:R-:W-:-:S05]  /*0c60*/  SHF.R.U32.HI R5, RZ, R11, R0 ;  /* 0x0000000bff057219 */ /* 0x000fca0000011600 */
[----:B------:R-:W2:Y:S01]  /*0c70*/  LDC R20, c[0x0][0x638] ;  /* 0x00018e00ff147b82 */ /* 0x000ea20000000800 */
[-CC-:B---3--:R-:W-:Y:S02]  /*0c80*/  SHF.R.U64 R26, R27, R12.reuse, R5.reuse ;  /* 0x0000000c1b1a7219 */ /* 0x188fe40000001205 */
[-C--:B------:R-:W-:Y:S02]  /*0c90*/  SHF.L.U32 R0, R9, R12.reuse, RZ ;  /* 0x0000000c09007219 */ /* 0x080fe400000006ff */
[----:B------:R-:W-:Y:S01]  /*0ca0*/  SHF.R.U32.HI R5, RZ, R12, R5 ;  /* 0x0000000cff057219 */ /* 0x000fe20000011605 */
[----:B------:R-:W-:Y:S01]  /*0cb0*/  IMAD.MOV.U32 R4, RZ, RZ, R26 ;  /* 0x000000ffff047224 */ /* 0x000fe200078e001a */
[----:B------:R-:W-:Y:S01]  /*0cc0*/  LOP3.LUT R10, RZ, R0, RZ, 0x33, !PT ;  /* 0x00000000ff0a7212 */ /* 0x000fe200078e33ff */
[----:B------:R-:W3:Y:S01]  /*0cd0*/  LDC R22, c[0x0][0x610] ;  /* 0x00018400ff167b82 */ /* 0x000ee20000000800 */
[----:B------:R-:W-:Y:S05]  /*0ce0*/  @!P0 BRA `(.L_x_10) ;  /* 0x0000000000288947 */ /* 0x000fea0003800000 */
[----:B------:R-:W4:Y:S02]  /*0cf0*/  LDC R9, c[0x0][0x64c] ;  /* 0x00019300ff097b82 */ /* 0x000f240000000800 */
[----:B----4-:R-:W-:-:S05]  /*0d00*/  IADD3 R9, P0, R26, R9, RZ ;  /* 0x000000091a097210 */ /* 0x010fca0007f1e0ff */
        /* <DEDUP_REMOVED lines=8> */
.L_x_10:
[----:B-1----:R-:W-:Y:S01]  /*0d90*/  SHF.R.U64 R4, R4, R14, R5 ;  /* 0x0000000e04047219 */ /* 0x002fe20000001205 */
[----:B0-----:R-:W-:Y:S01]  /*0da0*/  VIADD R6, R15, 0xffffffff ;  /* 0xffffffff0f067836 */ /* 0x001fe20000000000 */
[----:B------:R-:W-:Y:S02]  /*0db0*/  SHF.L.U32 R0, R21, R12, RZ ;  /* 0x0000000c15007219 */ /* 0x000fe400000006ff */
[----:B------:R-:W-:Y:S01]  /*0dc0*/  LOP3.LUT R5, R27, R10, RZ, 0xc0, !PT ;  /* 0x0000000a1b057212 */ /* 0x000fe200078ec0ff */
[----:B------:R-:W-:Y:S01]  /*0dd0*/  IMAD.MOV R7, RZ, RZ, -R4 ;  /* 0x000000ffff077224 */ /* 0x000fe200078e0a04 */
[----:B------:R-:W-:Y:S02]  /*0de0*/  SEL R3, R3, R30, !P1 ;  /* 0x0000001e03037207 */ /* 0x000fe40004800000 */
[----:B------:R-:W-:Y:S01]  /*0df0*/  LOP3.LUT R6, R13, R6, RZ, 0xc0, !PT ;  /* 0x000000060d067212 */ /* 0x000fe200078ec0ff */
[----:B------:R-:W-:Y:S02]  /*0e00*/  IMAD R4, R0, R4, R5 ;  /* 0x0000000400047224 */ /* 0x000fe400078e0205 */
[----:B--2---:R-:W-:-:S02]  /*0e10*/  IMAD R0, R7, R20, R26 ;  /* 0x0000001407007224 */ /* 0x004fc400078e021a */
[----:B---3--:R-:W-:Y:S02]  /*0e20*/  IMAD R3, R4, R22, R3 ;  /* 0x0000001604037224 */ /* 0x008fe400078e0203 */
[----:B------:R-:W-:Y:S02]  /*0e30*/  IMAD R154, R0, R15, R6 ;  /* 0x0000000f009a7224 */ /* 0x000fe400078e0206 */
[----:B------:R-:W-:Y:S02]  /*0e40*/  IMAD.MOV.U32 R4, RZ, RZ, 0x1 ;  /* 0x00000001ff047424 */ /* 0x000fe400078e00ff */
[----:B------:R-:W-:Y:S01]  /*0e50*/  IMAD.MOV.U32 R22, RZ, RZ, R28 ;  /* 0x000000ffff167224 */ /* 0x000fe200078e001c */
[----:B------:R-:W-:Y:S02]  /*0e60*/  SEL R153, R154, R3, !P1 ;  /* 0x000000039a997207 */ /* 0x000fe40004800000 */
[----:B------:R-:W-:Y:S02]  /*0e70*/  PRMT R0, R4, 0x7610, R0 ;  /* 0x0000761004007816 */ /* 0x000fe40000000000 */
[----:B------:R-:W-:-:S07]  /*0e80*/  SEL R154, R3, R154, !P1 ;  /* 0x0000009a039a7207 */ /* 0x000fce0004800000 */
.L_x_8:
[----:B------:R-:W-:-:S08]  /*0e90*/  NOP ;  /* 0x0000000000007918 */ /* 0x000fd00000000000 */
[----:B------:R-:W0:Y:S02]  /*0ea0*/  USETMAXREG.TRY_ALLOC.CTAPOOL UP0, 0xe8 ;  /* 0x000000e8000079c8 */ /* 0x000e240008000600 */
[----:B0-----:R-:W-:-:S13]  /*0eb0*/  PLOP3.LUT P0, PT, PT, PT, UP0, 0x80, 0x0 ;  /* 0x000000000000781c */ /* 0x001fda0003f0f008 */
[----:B------:R-:W-:Y:S05]  /*0ec0*/  @!P0 BRA `(.L_x_8) ;  /* 0xfffffffc00f08947 */ /* 0x000fea000383ffff */
[----:B------:R-:W-:Y:S01]  /*0ed0*/  ULDC.64 UR4, c[0x0][0x598] ;  /* 0x0001660000047ab9 */ /* 0x000fe20000000a00 */
[----:B------:R-:W-:Y:S01]  /*0ee0*/  ULDC.64 UR36, c[0x0][0x208] ;  /* 0x0000820000247ab9 */ /* 0x000fe20000000a00 */
[----:B------:R-:W-:-:S04]  /*0ef0*/  ISETP.NE.U32.AND P0, PT, RZ, UR4, PT ;  /* 0x00000004ff007c0c */ /* 0x000fc8000bf05070 */
[----:B------:R-:W-:-:S13]  /*0f00*/  ISETP.NE.AND.EX P0, PT, RZ, UR5, PT, P0 ;  /* 0x00000005ff007c0c */ /* 0x000fda000bf05300 */
[----:B------:R-:W-:Y:S05]  /*0f10*/  @!P0 BRA `(.L_x_11) ;  /* 0x00000000001c8947 */ /* 0x000fea0003800000 */
[----:B------:R-:W0:Y:S02]  /*0f20*/  LDC.64 R4, c[0x0][0x598] ;  /* 0x00016600ff047b82 */ /* 0x000e240000000a00 */
[----:B0-----:R-:W2:Y:S02]  /*0f30*/  LDG.E.64 R4, desc[UR36][R4.64] ;  /* 0x0000002404047981 */ /* 0x001ea4000c1e1b00 */
[----:B--2---:R-:W-:-:S04]  /*0f40*/  ISETP.NE.U32.AND P0, PT, R4, RZ, PT ;  /* 0x000000ff0400720c */ /* 0x004fc80003f05070 */
[----:B------:R-:W-:-:S13]  /*0f50*/  ISETP.NE.AND.EX P0, PT, R5, RZ, PT, P0 ;  /* 0x000000ff0500720c */ /* 0x000fda0003f05300 */
[----:B------:R-:W-:Y:S05]  /*0f60*/  @!P0 BRA `(.L_x_11) ;  /* 0x0000000000088947 */ /* 0x000fea0003800000 */
[----:B------:R0:W5:Y:S01]  /*0f70*/  LD.E R155, desc[UR36][R4.64] ;  /* 0x00000024049b7980 */ /* 0x000162000c101900 */
[----:B------:R-:W-:Y:S05]  /*0f80*/  BRA `(.L_x_12) ;  /* 0x0000000000247947 */ /* 0x000fea0003800000 */
.L_x_11:
[----:B------:R-:W-:Y:S02]  /*0f90*/  ULDC.64 UR4, c[0x0][0x588] ;  /* 0x0001620000047ab9 */ /* 0x000fe40000000a00 */
[----:B------:R-:W-:-:S04]  /*0fa0*/  ISETP.NE.U32.AND P0, PT, RZ, UR4, PT ;  /* 0x00000004ff007c0c */ /* 0x000fc8000bf05070 */
[----:B------:R-:W-:-:S13]  /*0fb0*/  ISETP.NE.AND.EX P0, PT, RZ, UR5, PT, P0 ;  /* 0x00000005ff007c0c */ /* 0x000fda000bf05300 */
[----:B------:R-:W-:Y:S05]  /*0fc0*/  @!P0 BRA `(.L_x_13) ;  /* 0x00000000000c8947 */ /* 0x000fea0003800000 */
[----:B------:R-:W0:Y:S02]  /*0fd0*/  LDC.64 R4, c[0x0][0x588] ;  /* 0x00016200ff047b82 */ /* 0x000e240000000a00 */
[----:B0-----:R1:W5:Y:S01]  /*0fe0*/  LDG.E R155, desc[UR36][R4.64] ;  /* 0x00000024049b7981 */ /* 0x001362000c1e1900 */
[----:B------:R-:W-:Y:S05]  /*0ff0*/  BRA `(.L_x_12) ;  /* 0x0000000000087947 */ /* 0x000fea0003800000 */
.L_x_13:
[----:B------:R-:W-:Y:S02]  /*1000*/  ULDC UR4, c[0x0][0x580] ;  /* 0x0001600000047ab9 */ /* 0x000fe40000000800 */
[----:B------:R-:W-:-:S07]  /*1010*/  IMAD.U32 R155, RZ, RZ, UR4 ;  /* 0x00000004ff9b7e24 */ /* 0x000fce000f8e00ff */
.L_x_12:
[----:B------:R-:W-:Y:S02]  /*1020*/  ULDC.64 UR4, c[0x0][0x5a0] ;  /* 0x0001680000047ab9 */ /* 0x000fe40000000a00 */
[----:B------:R-:W-:-:S04]  /*1030*/  ISETP.NE.U32.AND P0, PT, RZ, UR4, PT ;  /* 0x00000004ff007c0c */ /* 0x000fc8000bf05070 */
[----:B------:R-:W-:-:S13]  /*1040*/  ISETP.NE.AND.EX P0, PT, RZ, UR5, PT, P0 ;  /* 0x00000005ff007c0c */ /* 0x000fda000bf05300 */
[----:B------:R-:W-:Y:S05]  /*1050*/  @!P0 BRA `(.L_x_14) ;  /* 0x00000000001c8947 */ /* 0x000fea0003800000 */
[----:B01----:R-:W0:Y:S02]  /*1060*/  LDC.64 R4, c[0x0][0x5a0] ;  /* 0x00016800ff047b82 */ /* 0x003e240000000a00 */
[----:B0-----:R-:W2:Y:S02]  /*1070*/  LDG.E.64 R4, desc[UR36][R4.64] ;  /* 0x0000002404047981 */ /* 0x001ea4000c1e1b00 */
[----:B--2---:R-:W-:-:S04]  /*1080*/  ISETP.NE.U32.AND P0, PT, R4, RZ, PT ;  /* 0x000000ff0400720c */ /* 0x004fc80003f05070 */
[----:B------:R-:W-:-:S13]  /*1090*/  ISETP.NE.AND.EX P0, PT, R5, RZ, PT, P0 ;  /* 0x000000ff0500720c */ /* 0x000fda0003f05300 */
[----:B------:R-:W-:Y:S05]  /*10a0*/  @!P0 BRA `(.L_x_14) ;  /* 0x0000000000088947 */ /* 0x000fea0003800000 */
[----:B------:R0:W5:Y:S01]  /*10b0*/  LD.E R156, desc[UR36][R4.64] ;  /* 0x00000024049c7980 */ /* 0x000162000c101900 */
[----:B------:R-:W-:Y:S05]  /*10c0*/  BRA `(.L_x_15) ;  /* 0x0000000000247947 */ /* 0x000fea0003800000 */
.L_x_14:
[----:B------:R-:W-:Y:S02]  /*10d0*/  ULDC.64 UR4, c[0x0][0x590] ;  /* 0x0001640000047ab9 */ /* 0x000fe40000000a00 */
[----:B------:R-:W-:-:S04]  /*10e0*/  ISETP.NE.U32.AND P0, PT, RZ, UR4, PT ;  /* 0x00000004ff007c0c */ /* 0x000fc8000bf05070 */
[----:B------:R-:W-:-:S13]  /*10f0*/  ISETP.NE.AND.EX P0, PT, RZ, UR5, PT, P0 ;  /* 0x00000005ff007c0c */ /* 0x000fda000bf05300 */
[----:B------:R-:W-:Y:S05]  /*1100*/  @!P0 BRA `(.L_x_16) ;  /* 0x00000000000c8947 */ /* 0x000fea0003800000 */
[----:B------:R-:W2:Y:S02]  /*1110*/  LDC.64 R156, c[0x0][0x590] ;  /* 0x00016400ff9c7b82 */ /* 0x000ea40000000a00 */
[----:B--2---:R2:W5:Y:S01]  /*1120*/  LDG.E R156, desc[UR36][R156.64] ;  /* 0x000000249c9c7981 */ /* 0x004562000c1e1900 */
[----:B------:R-:W-:Y:S05]  /*1130*/  BRA `(.L_x_15) ;  /* 0x0000000000087947 */ /* 0x000fea0003800000 */
.L_x_16:
[----:B------:R-:W-:Y:S02]  /*1140*/  ULDC UR4, c[0x0][0x584] ;  /* 0x0001610000047ab9 */ /* 0x000fe40000000800 */
[----:B------:R-:W-:-:S07]  /*1150*/  IMAD.U32 R156, RZ, RZ, UR4 ;  /* 0x00000004ff9c7e24 */ /* 0x000fce000f8e00ff */
.L_x_15:
[----:B------:R-:W-:-:S13]  /*1160*/  LOP3.LUT P0, RZ, R0, 0xff, RZ, 0xc0, !PT ;  /* 0x000000ff00ff7812 */ /* 0x000fda000780c0ff */
[----:B------:R-:W-:Y:S05]  /*1170*/  @!P0 EXIT ;  /* 0x000000000000894d */ /* 0x000fea0003800000 */
[----:B------:R-:W-:Y:S01]  /*1180*/  ULDC UR4, c[0x0][0x28c] ;  /* 0x0000a30000047ab9 */ /* 0x000fe20000000800 */
[----:B------:R-:W-:Y:S01]  /*1190*/  UMOV UR38, URZ ;  /* 0x0000003f00267c82 */ /* 0x000fe20008000000 */
[----:B------:R-:W-:Y:S01]  /*11a0*/  UIADD3 UR4, UR4, 0x3f, URZ ;  /* 0x0000003f04047890 */ /* 0x000fe2000fffe03f */
[----:B------:R-:W-:-:S03]  /*11b0*/  UMOV UR39, URZ ;  /* 0x0000003f00277c82 */ /* 0x000fc60008000000 */
[----:B------:R-:W-:-:S04]  /*11c0*/  USHF.R.S32.HI UR5, URZ, 0x1f, UR4 ;  /* 0x0000001f3f057899 */ /* 0x000fc80008011404 */
[----:B------:R-:W-:-:S04]  /*11d0*/  ULEA.HI UR5, UR5, UR4, URZ, 0x6 ;  /* 0x0000000405057291 */ /* 0x000fc8000f8f303f */
[----:B------:R-:W-:-:S12]  /*11e0*/  USHF.R.S32.HI UR40, URZ, 0x6, UR5 ;  /* 0x000000063f287899 */ /* 0x000fd80008011405 */
.L_x_294:
[----:B------:R-:W-:Y:S01]  /*11f0*/  LOP3.LUT R0, R18, 0x80, RZ, 0xc0, !PT ;  /* 0x0000008012007812 */ /* 0x000fe200078ec0ff */
[----:B------:R-:W3:Y:S01]  /*1200*/  S2UR UR7, SR_CgaCtaId ;  /* 0x00000000000779c3 */ /* 0x000ee20000008800 */
[----:B------:R-:W-:Y:S02]  /*1210*/  UMOV UR6, 0x400 ;  /* 0x0000040000067882 */ /* 0x000fe40000000000 */
[----:B------:R-:W-:-:S06]  /*1220*/  SHF.R.U32.HI R0, RZ, 0x7, R0 ;  /* 0x00000007ff007819 */ /* 0x000fcc0000011600 */
[----:B----4-:R-:W4:Y:S01]  /*1230*/  SHFL.IDX PT, R0, R0, RZ, 0x1f ;  /* 0x00001fff00007589 */ /* 0x010f2200000e0000 */
[----:B---3--:R-:W-:Y:S01]  /*1240*/  ULEA UR6, UR7, UR6, 0x18 ;  /* 0x0000000607067291 */ /* 0x008fe2000f8ec03f */
[----:B----4-:R-:W-:-:S13]  /*1250*/  R2UR UR4, R0 ;  /* 0x00000000000472ca */ /* 0x010fda00000e0000 */
[----:B------:R-:W-:-:S04]  /*1260*/  ULEA.HI UR5, UR4, UR4, URZ, 0x1 ;  /* 0x0000000404057291 */ /* 0x000fc8000f8f083f */
[----:B------:R-:W-:-:S04]  /*1270*/  ULOP3.LUT UR5, UR5, 0xffffe, URZ, 0xc0, !UPT ;  /* 0x000ffffe05057892 */ /* 0x000fc8000f8ec03f */
[----:B------:R-:W-:-:S03]  /*1280*/  UIADD3 UR5, UR4, -UR5, URZ ;  /* 0x8000000504057290 */ /* 0x000fc6000fffe03f */
[----:B------:R-:W-:Y:S01]  /*1290*/  ULDC UR4, c[0x0][0x28c] ;  /* 0x0000a30000047ab9 */ /* 0x000fe20000000800 */
[----:B------:R-:W-:Y:S01]  /*12a0*/  ULEA UR5, UR5, UR6, 0xc ;  /* 0x0000000605057291 */ /* 0x000fe2000f8e603f */
[----:B------:R-:W-:-:S03]  /*12b0*/  ISETP.LT.AND P0, PT, RZ, UR4, PT ;  /* 0x00000004ff007c0c */ /* 0x000fc6000bf01270 */
[----:B------:R-:W-:-:S04]  /*12c0*/  UIADD3 UR5, UR5, 0x100, URZ ;  /* 0x0000010005057890 */ /* 0x000fc8000fffe03f */
[----:B------:R-:W-:-:S04]  /*12d0*/  USHF.R.U32.HI UR5, URZ, 0x4, UR5 ;  /* 0x000000043f057899 */ /* 0x000fc80008011605 */
[----:B------:R-:W-:-:S04]  /*12e0*/  ULOP3.LUT UR5, UR5, 0x3fff, URZ, 0xc0, !UPT ;  /* 0x00003fff05057892 */ /* 0x000fc8000f8ec03f */
[----:B------:R-:W-:Y:S01]  /*12f0*/  ULOP3.LUT UR41, UR5, 0x10000, URZ, 0xfc, !UPT ;  /* 0x0001000005297892 */ /* 0x000fe2000f8efc3f */
[----:B01----:R-:W-:Y:S11]  /*1300*/  @P0 BRA `(.L_x_17) ;  /* 0x0000000000400947 */ /* 0x003ff60003800000 */
[----:B------:R-:W-:Y:S01]  /*1310*/  MOV R0, 0x0 ;  /* 0x0000000000007802 */ /* 0x000fe20000000f00 */
[----:B------:R-:W-:Y:S01]  /*1320*/  ULDC.64 UR4, c[0x4][0x68] ;  /* 0x01001a0000047ab9 */ /* 0x000fe20000000a00 */
[----:B------:R-:W-:Y:S01]  /*1330*/  ULDC.64 UR6, c[0x4][0x8] ;  /* 0x0100020000067ab9 */ /* 0x000fe20000000a00 */
[----:B01----:R-:W-:Y:S01]  /*1340*/  IMAD.U32 R4, RZ, RZ, UR4 ;  /* 0x00000004ff047e24 */ /* 0x003fe2000f8e00ff */
[----:B------:R0:W1:Y:S01]  /*1350*/  LDC.64 R14, c[0x4][R0] ;  /* 0x01000000000e7b82 */ /* 0x0000620000000a00 */
[----:B------:R-:W-:Y:S01]  /*1360*/  IMAD.U32 R5, RZ, RZ, UR5 ;  /* 0x00000005ff057e24 */ /* 0x000fe2000f8e00ff */
[----:B------:R-:W-:Y:S01]  /*1370*/  ULDC.64 UR4, c[0x4][0x70] ;  /* 0x01001c0000047ab9 */ /* 0x000fe20000000a00 */
[----:B------:R-:W-:Y:S02]  /*1380*/  IMAD.U32 R10, RZ, RZ, UR6 ;  /* 0x00000006ff0a7e24 */ /* 0x000fe4000f8e00ff */
[----:B------:R-:W-:Y:S02]  /*1390*/  IMAD.U32 R6, RZ, RZ, UR4 ;  /* 0x00000004ff067e24 */ /* 0x000fe4000f8e00ff */
[----:B------:R-:W-:-:S02]  /*13a0*/  IMAD.U32 R7, RZ, RZ, UR5 ;  /* 0x00000005ff077e24 */ /* 0x000fc4000f8e00ff */
[----:B------:R-:W-:Y:S02]  /*13b0*/  IMAD.U32 R11, RZ, RZ, UR7 ;  /* 0x00000007ff0b7e24 */ /* 0x000fe4000f8e00ff */
[----:B------:R-:W-:Y:S02]  /*13c0*/  IMAD.MOV.U32 R8, RZ, RZ, 0x1e1 ;  /* 0x000001e1ff087424 */ /* 0x000fe400078e00ff */
[----:B------:R-:W-:Y:S02]  /*13d0*/  IMAD.MOV.U32 R12, RZ, RZ, 0x1 ;  /* 0x00000001ff0c7424 */ /* 0x000fe400078e00ff */
[----:B0-----:R-:W-:-:S07]  /*13e0*/  IMAD.MOV.U32 R13, RZ, RZ, RZ ;  /* 0x000000ffff0d7224 */ /* 0x001fce00078e00ff */
[----:B------:R-:W-:-:S07]  /*13f0*/  LEPC R20, `(.L_x_17) ;  /* 0x000000001014794e */ /* 0x000fce0000000000 */
[----:B-12--5:R-:W-:Y:S05]  /*1400*/  CALL.ABS.NOINC R14 ;  /* 0x000000000e007343 */ /* 0x026fea0003c00000 */
.L_x_17:
[----:B------:R-:W-:-:S04]  /*1410*/  LOP3.LUT R0, R19, 0x1, RZ, 0xfc, !PT ;  /* 0x0000000113007812 */ /* 0x000fc800078efcff */
[----:B------:R-:W-:-:S13]  /*1420*/  ISETP.NE.AND P0, PT, R0, 0x3, PT ;  /* 0x000000030000780c */ /* 0x000fda0003f05270 */
[----:B------:R-:W-:Y:S05]  /*1430*/  @!P0 BRA `(.L_x_18) ;  /* 0x0000000000048947 */ /* 0x000fea0003800000 */
[----:B------:R-:W-:Y:S01]  /*1440*/  BPT.TRAP 0x1 ;  /* 0x000000040000795c */ /* 0x000fe20000300000 */
.L_x_18:
[----:B------:R-:W3:Y:S01]  /*1450*/  S2UR UR5, SR_CgaCtaId ;  /* 0x00000000000579c3 */ /* 0x000ee20000008800 */
[----:B------:R-:W-:Y:S01]  /*1460*/  UMOV UR4, 0x400 ;  /* 0x0000040000047882 */ /* 0x000fe20000000000 */
[----:B------:R-:W-:Y:S02]  /*1470*/  IMAD.U32 R0, RZ, RZ, UR38 ;  /* 0x00000026ff007e24 */ /* 0x000fe4000f8e00ff */
[----:B------:R-:W-:-:S03]  /*1480*/  IMAD.U32 R3, RZ, RZ, UR39 ;  /* 0x00000027ff037e24 */ /* 0x000fc6000f8e00ff */
[----:B------:R-:W-:Y:S01]  /*1490*/  SHF.L.U32 R0, R0, 0x1f, RZ ;  /* 0x0000001f00007819 */ /* 0x000fe200000006ff */
[----:B---3--:R-:W-:-:S06]  /*14a0*/  ULEA UR4, UR5, UR4, 0x18 ;  /* 0x0000000405047291 */ /* 0x008fcc000f8ec03f */
[----:B------:R-:W-:-:S04]  /*14b0*/  IMAD.U32 R6, RZ, RZ, UR4 ;  /* 0x00000004ff067e24 */ /* 0x000fc8000f8e00ff */
[----:B------:R-:W-:-:S04]  /*14c0*/  IMAD R3, R3, 0x8, R6 ;  /* 0x0000000803037824 */ /* 0x000fc800078e0206 */
[----:B------:R3:W4:Y:S01]  /*14d0*/  SYNCS.PHASECHK.TRANS64.TRYWAIT P1, [R3+URZ], R0 ;  /* 0x00000000030075a7 */ /* 0x000722000802017f */
[----:B------:R-:W-:Y:S05]  /*14e0*/  @!P0 BRA `(.L_x_19) ;  /* 0x0000000000048947 */ /* 0x000fea0003800000 */
[----:B------:R-:W-:Y:S01]  /*14f0*/  BPT.TRAP 0x1 ;  /* 0x000000040000795c */ /* 0x000fe20000300000 */
.L_x_19:
[----:B----4-:R-:W-:Y:S05]  /*1500*/  @P1 BRA `(.L_x_20) ;  /* 0x0000000000081947 */ /* 0x010fea0003800000 */
[----:B------:R-:W4:Y:S02]  /*1510*/  SYNCS.PHASECHK.TRANS64.TRYWAIT P1, [R3+URZ], R0 ;  /* 0x00000000030075a7 */ /* 0x000f24000802017f */
[----:B----4-:R-:W-:Y:S05]  /*1520*/  @!P1 BRA `(.L_x_21) ;  /* 0x0000008800ec9947 */ /* 0x010fea0003800000 */
.L_x_20:
[----:B------:R-:W-:-:S04]  /*1530*/  UISETP.LT.AND UP0, UPT, UR40, 0x1, UPT ;  /* 0x000000012800788c */ /* 0x000fc8000bf01270 */
[----:B------:R-:W-:-:S06]  /*1540*/  USEL UR4, UR40, 0x1, UP0 ;  /* 0x0000000128047887 */ /* 0x000fcc0008000000 */
[----:B---34-:R-:W-:Y:S01]  /*1550*/  IMAD.U32 R0, RZ, RZ, UR4 ;  /* 0x00000004ff007e24 */ /* 0x018fe2000f8e00ff */
[----:B------:R-:W-:Y:S05]  /*1560*/  WARPSYNC.ALL ;  /* 0x0000000000007948 */ /* 0x000fea0003800000 */
[----:B------:R-:W-:-:S04]  /*1570*/  IADD3 R0, -R0, UR40, RZ ;  /* 0x0000002800007c10 */ /* 0x000fc8000fffe1ff */
[----:B------:R-:W-:Y:S02]  /*1580*/  ISETP.GE.AND P1, PT, R0, 0x1, PT ;  /* 0x000000010000780c */ /* 0x000fe40003f26270 */
[----:B------:R-:W-:Y:S01]  /*1590*/  R2UR UR4, R6 ;  /* 0x00000000060472ca */ /* 0x000fe200000e0000 */
[----:B------:R-:W-:Y:S01]  /*15a0*/  ULEA UR5, UR39, UR41, 0xa ;  /* 0x0000002927057291 */ /* 0x000fe2000f8e503f */
[----:B------:R-:W-:Y:S01]  /*15b0*/  WARPGROUP.ARRIVE ;  /* 0x00000000000079c5 */ /* 0x000fe20000000000 */
[----:B------:R-:W-:Y:S01]  /*15c0*/  UMOV UR9, 0x80000020 ;  /* 0x8000002000097882 */ /* 0x000fe20000000000 */
[----:B------:R-:W-:-:S04]  /*15d0*/  UMOV UR11, 0x80000020 ;  /* 0x80000020000b7882 */ /* 0x000fc80000000000 */
[----:B------:R-:W-:-:S05]  /*15e0*/  UMOV UR8, UR5 ;  /* 0x0000000500087c82 */ /* 0x000fca0008000000 */
[----:B------:R-:W-:-:S04]  /*15f0*/  UIADD3 UR4, UR4, 0x10100, URZ ;  /* 0x0001010004047890 */ /* 0x000fc8000fffe03f */
[----:B------:R-:W-:-:S04]  /*1600*/  USHF.R.U32.HI UR4, URZ, 0x4, UR4 ;  /* 0x000000043f047899 */ /* 0x000fc80008011604 */
[----:B------:R-:W-:-:S04]  /*1610*/  ULOP3.LUT UR4, UR4, 0x3fff, URZ, 0xc0, !UPT ;  /* 0x00003fff04047892 */ /* 0x000fc8000f8ec03f */
[----:B------:R-:W-:-:S04]  /*1620*/  ULOP3.LUT UR4, UR4, 0x10000, URZ, 0xfc, !UPT ;  /* 0x0001000004047892 */ /* 0x000fc8000f8efc3f */
[----:B------:R-:W-:-:S07]  /*1630*/  ULEA UR6, UR39, UR4, 0x9 ;  /* 0x0000000427067291 */ /* 0x000fce000f8e483f */
[----:B------:R-:W-:Y:S02]  /*1640*/  UMOV UR10, UR6 ;  /* 0x00000006000a7c82 */ /* 0x000fe40008000000 */
[----:B------:R-:W-:Y:S01]  /*1650*/  IGMMA.64x128x32.S8.S8 R88, gdesc[UR8], RZ, !UPT, gsb0 ;  /* 0x03600000085879f1 */ /* 0x000fe2000c0410ff */
[----:B------:R-:W-:Y:S01]  /*1660*/  UIADD3 UR8, UR5, 0x200, URZ ;  /* 0x0000020005087890 */ /* 0x000fe2000fffe03f */
[----:B------:R-:W-:Y:S01]  /*1670*/  UMOV UR9, 0x80000020 ;  /* 0x8000002000097882 */ /* 0x000fe20000000000 */
[----:B------:R-:W-:Y:S02]  /*1680*/  WARPGROUP.DEPBAR.LE gsb0, 0x0 ;  /* 0x00008000000079c5 */ /* 0x000fe40000010000 */
[----:B------:R-:W-:-:S06]  /*1690*/  WARPGROUP.ARRIVE ;  /* 0x00000000000079c5 */ /* 0x000fcc0000000000 */
[----:B------:R-:W-:Y:S01]  /*16a0*/  IGMMA.64x128x32.S8.S8 R24, gdesc[UR8], RZ, !UPT, gsb0 ;  /* 0x03600000081879f1 */ /* 0x000fe2000c0410ff */
[----:B------:R-:W-:Y:S02]  /*16b0*/  UIADD3 UR8, UR5, 0x2, URZ ;  /* 0x0000000205087890 */ /* 0x000fe4000fffe03f */
[----:B------:R-:W-:Y:S01]  /*16c0*/  UIADD3 UR10, UR6, 0x2, URZ ;  /* 0x00000002060a7890 */ /* 0x000fe2000fffe03f */
[----:B------:R-:W-:Y:S01]  /*16d0*/  UMOV UR9, 0x80000020 ;  /* 0x8000002000097882 */ /* 0x000fe20000000000 */
[----:B------:R-:W-:Y:S01]  /*16e0*/  UMOV UR11, 0x80000020 ;  /* 0x80000020000b7882 */ /* 0x000fe20000000000 */
[----:B------:R-:W-:Y:S02]  /*16f0*/  WARPGROUP.DEPBAR.LE gsb0, 0x0 ;  /* 0x00008000000079c5 */ /* 0x000fe40000010000 */
[----:B------:R-:W-:-:S06]  /*1700*/  WARPGROUP.ARRIVE ;  /* 0x00000000000079c5 */ /* 0x000fcc0000000000 */
[----:B------:R-:W-:Y:S01]  /*1710*/  IGMMA.64x128x32.S8.S8 R88, gdesc[UR8], R88, gsb0 ;  /* 0x03600000085879f1 */ /* 0x000fe20008041058 */
[----:B------:R-:W-:Y:S01]  /*1720*/  UIADD3 UR8, UR5, 0x202, URZ ;  /* 0x0000020205087890 */ /* 0x000fe2000fffe03f */
[----:B------:R-:W-:Y:S01]  /*1730*/  UMOV UR9, 0x80000020 ;  /* 0x8000002000097882 */ /* 0x000fe20000000000 */
[----:B------:R-:W-:Y:S02]  /*1740*/  WARPGROUP.DEPBAR.LE gsb0, 0x0 ;  /* 0x00008000000079c5 */ /* 0x000fe40000010000 */
[----:B------:R-:W-:-:S06]  /*1750*/  WARPGROUP.ARRIVE ;  /* 0x00000000000079c5 */ /* 0x000fcc0000000000 */
[----:B------:R-:W-:Y:S03]  /*1760*/  IGMMA.64x128x32.S8.S8 R24, gdesc[UR8], R24, gsb0 ;  /* 0x03600000081879f1 */ /* 0x000fe60008041018 */
[----:B------:R-:W-:Y:S02]  /*1770*/  WARPGROUP.DEPBAR.LE gsb0, 0x0 ;  /* 0x00008000000079c5 */ /* 0x000fe40000010000 */
[----:B------:R-:W-:Y:S05]  /*1780*/  @!P1 BRA `(.L_x_22) ;  /* 0x0000000400149947 */ /* 0x000fea0003800000 */
[----:B------:R-:W-:Y:S02]  /*1790*/  UIADD3 UR5, UR39, 0x1, URZ ;  /* 0x0000000127057890 */ /* 0x000fe4000fffe03f */
[----:B------:R-:W-:Y:S02]  /*17a0*/  IMAD.U32 R3, RZ, RZ, UR39 ;  /* 0x00000027ff037e24 */ /* 0x000fe4000f8e00ff */
[----:B------:R-:W-:-:S04]  /*17b0*/  UISETP.NE.AND UP0, UPT, UR5, 0x4, UPT ;  /* 0x000000040500788c */ /* 0x000fc8000bf05270 */
[----:B------:R-:W-:Y:S02]  /*17c0*/  USEL UR6, URZ, 0x1, UP0 ;  /* 0x000000013f067887 */ /* 0x000fe40008000000 */
[----:B------:R-:W-:Y:S02]  /*17d0*/  USEL UR5, UR5, URZ, UP0 ;  /* 0x0000003f05057287 */ /* 0x000fe40008000000 */
[----:B------:R-:W-:-:S06]  /*17e0*/  ULOP3.LUT UR6, UR38, UR6, URZ, 0x3c, !UPT ;  /* 0x0000000626067292 */ /* 0x000fcc000f8e3c3f */
[----:B------:R-:W-:-:S07]  /*17f0*/  IMAD.U32 R7, RZ, RZ, UR6 ;  /* 0x00000006ff077e24 */ /* 0x000fce000f8e00ff */
.L_x_29:
[----:B------:R-:W-:Y:S05]  /*1800*/  @!P0 BRA `(.L_x_23) ;  /* 0x0000000000048947 */ /* 0x000fea0003800000 */
[----:B------:R-:W-:Y:S01]  /*1810*/  BPT.TRAP 0x1 ;  /* 0x000000040000795c */ /* 0x000fe20000300000 */
.L_x_23:
[----:B------:R-:W3:Y:S01]  /*1820*/  S2UR UR7, SR_CgaCtaId ;  /* 0x00000000000779c3 */ /* 0x000ee20000008800 */
[----:B------:R-:W-:Y:S01]  /*1830*/  UMOV UR6, 0x400 ;  /* 0x0000040000067882 */ /* 0x000fe20000000000 */
[----:B01----:R-:W-:Y:S01]  /*1840*/  IMAD.U32 R5, RZ, RZ, UR5 ;  /* 0x00000005ff057e24 */ /* 0x003fe2000f8e00ff */
[----:B------:R-:W-:Y:S01]  /*1850*/  SHF.L.U32 R4, R7, 0x1f, RZ ;  /* 0x0000001f07047819 */ /* 0x000fe200000006ff */
[----:B---3--:R-:W-:-:S06]  /*1860*/  ULEA UR6, UR7, UR6, 0x18 ;  /* 0x0000000607067291 */ /* 0x008fcc000f8ec03f */
[----:B------:R-:W-:-:S04]  /*1870*/  IMAD.U32 R6, RZ, RZ, UR6 ;  /* 0x00000006ff067e24 */ /* 0x000fc8000f8e00ff */
[----:B------:R-:W-:-:S04]  /*1880*/  IMAD R5, R5, 0x8, R6 ;  /* 0x0000000805057824 */ /* 0x000fc800078e0206 */
[----:B------:R0:W1:Y:S01]  /*1890*/  SYNCS.PHASECHK.TRANS64.TRYWAIT P1, [R5+URZ], R4 ;  /* 0x00000004050075a7 */ /* 0x000062000802017f */
[----:B------:R-:W-:Y:S05]  /*18a0*/  @!P0 BRA `(.L_x_24) ;  /* 0x0000000000048947 */ /* 0x000fea0003800000 */
[----:B------:R-:W-:Y:S01]  /*18b0*/  BPT.TRAP 0x1 ;  /* 0x000000040000795c */ /* 0x000fe20000300000 */
.L_x_24:
[----:B-1----:R-:W-:Y:S05]  /*18c0*/  @P1 BRA `(.L_x_25) ;  /* 0x0000000000081947 */ /* 0x002fea0003800000 */
[----:B------:R-:W1:Y:S02]  /*18d0*/  SYNCS.PHASECHK.TRANS64.TRYWAIT P1, [R5+URZ], R4 ;  /* 0x00000004050075a7 */ /* 0x000e64000802017f */
[----:B-1----:R-:W-:Y:S05]  /*18e0*/  @!P1 BRA `(.L_x_26) ;  /* 0x0000008800109947 */ /* 0x002fea0003800000 */
.L_x_25:
[----:B------:R-:W-:Y:S01]  /*18f0*/  ULEA UR6, UR5, UR41, 0xa ;  /* 0x0000002905067291 */ /* 0x000fe2000f8e503f */
[----:B------:R-:W-:Y:S01]  /*1900*/  WARPGROUP.ARRIVE ;  /* 0x00000000000079c5 */ /* 0x000fe20000000000 */
[----:B------:R-:W-:Y:S01]  /*1910*/  ULEA UR7, UR5, UR4, 0x9 ;  /* 0x0000000405077291 */ /* 0x000fe2000f8e483f */
[----:B------:R-:W-:Y:S01]  /*1920*/  UMOV UR9, 0x80000020 ;  /* 0x8000002000097882 */ /* 0x000fe20000000000 */
[----:B------:R-:W-:-:S03]  /*1930*/  UMOV UR11, 0x80000020 ;  /* 0x80000020000b7882 */ /* 0x000fc60000000000 */
[----:B------:R-:W-:Y:S02]  /*1940*/  UMOV UR8, UR6 ;  /* 0x0000000600087c82 */ /* 0x000fe40008000000 */
[----:B------:R-:W-:Y:S02]  /*1950*/  UMOV UR10, UR7 ;  /* 0x00000007000a7c82 */ /* 0x000fe40008000000 */
[----:B------:R-:W-:Y:S01]  /*1960*/  IGMMA.64x128x32.S8.S8 R88, gdesc[UR8], R88, gsb0 ;  /* 0x03600000085879f1 */ /* 0x000fe20008041058 */
[----:B------:R-:W-:Y:S01]  /*1970*/  UIADD3 UR8, UR6, 0x200, URZ ;  /* 0x0000020006087890 */ /* 0x000fe2000fffe03f */
[----:B------:R-:W-:Y:S01]  /*1980*/  UMOV UR9, 0x80000020 ;  /* 0x8000002000097882 */ /* 0x000fe20000000000 */
[----:B------:R-:W-:Y:S02]  /*1990*/  WARPGROUP.DEPBAR.LE gsb0, 0x0 ;  /* 0x00008000000079c5 */ /* 0x000fe40000010000 */
[----:B------:R-:W-:-:S06]  /*19a0*/  WARPGROUP.ARRIVE ;  /* 0x00000000000079c5 */ /* 0x000fcc0000000000 */
[----:B------:R-:W-:Y:S01]  /*19b0*/  IGMMA.64x128x32.S8.S8 R24, gdesc[UR8], R24, gsb0 ;  /* 0x03600000081879f1 */ /* 0x000fe20008041018 */
        /* <DEDUP_REMOVED lines=14> */
[----:B------:R-:W-:Y:S01]  /*1aa0*/  BPT.TRAP 0x1 ;  /* 0x000000040000795c */ /* 0x000fe20000300000 */
.L_x_27:
[----:B------:R-:W-:-:S13]  /*1ab0*/  ISETP.NE.AND P1, PT, R23, RZ, PT ;  /* 0x000000ff1700720c */ /* 0x000fda0003f25270 */
[----:B01----:R-:W-:-:S04]  /*1ac0*/  @P1 IMAD R4, R3, 0x8, R6 ;  /* 0x0000000803041824 */ /* 0x003fc800078e0206 */
[----:B------:R-:W-:-:S05]  /*1ad0*/  @P1 VIADD R5, R4, 0x20 ;  /* 0x0000002004051836 */ /* 0x000fca0000000000 */
[----:B------:R-:W-:-:S04]  /*1ae0*/  @P1 PRMT R5, R152, 0x654, R5 ;  /* 0x0000065498051816 */ /* 0x000fc80000000005 */
[----:B------:R0:W-:Y:S01]  /*1af0*/  @P1 SYNCS.ARRIVE.TRANS64.RED.A1T0 RZ, [R5+URZ], RZ ;  /* 0x000000ff05ff19a7 */ /* 0x0001e2000810043f */
[----:B------:R-:W-:-:S13]  /*1b00*/  ISETP.GT.U32.AND P1, PT, R19, 0x1, PT ;  /* 0x000000011300780c */ /* 0x000fda0003f24070 */
[----:B0-----:R-:W-:Y:S05]  /*1b10*/  @P1 BRA `(.L_x_28) ;  /* 0x0000000000041947 */ /* 0x001fea0003800000 */
[----:B------:R-:W-:Y:S01]  /*1b20*/  BPT.TRAP 0x1 ;  /* 0x000000040000795c */ /* 0x000fe20000300000 */
.L_x_28:
[----:B------:R-:W-:Y:S01]  /*1b30*/  UIADD3 UR5, UR5, 0x1, URZ ;  /* 0x0000000105057890 */ /* 0x000fe2000fffe03f */
[C---:B------:R-:W-:Y:S01]  /*1b40*/  ISETP.GT.AND P2, PT, R0.reuse, 0x1, PT ;  /* 0x000000010000780c */ /* 0x040fe20003f44270 */
[----:B------:R-:W-:Y:S02]  /*1b50*/  VIADD R3, R3, 0x1 ;  /* 0x0000000103037836 */ /* 0x000fe40000000000 */
[----:B------:R-:W-:Y:S01]  /*1b60*/  UISETP.NE.AND UP0, UPT, UR5, 0x4, UPT ;  /* 0x000000040500788c */ /* 0x000fe2000bf05270 */
[----:B------:R-:W-:Y:S02]  /*1b70*/  VIADD R0, R0, 0xffffffff ;  /* 0xffffffff00007836 */ /* 0x000fe40000000000 */
[C---:B------:R-:W-:Y:S01]  /*1b80*/  ISETP.NE.AND P1, PT, R3.reuse, 0x4, PT ;  /* 0x000000040300780c */ /* 0x040fe20003f25270 */
[----:B------:R-:W-:Y:S02]  /*1b90*/  USEL UR6, URZ, 0x1, UP0 ;  /* 0x000000013f067887 */ /* 0x000fe40008000000 */
[----:B------:R-:W-:Y:S01]  /*1ba0*/  USEL UR5, UR5, URZ, UP0 ;  /* 0x0000003f05057287 */ /* 0x000fe20008000000 */
[----:B------:R-:W-:-:S03]  /*1bb0*/  SEL R3, R3, RZ, P1 ;  /* 0x000000ff03037207 */ /* 0x000fc60000800000 */
[----:B------:R-:W-:Y:S01]  /*1bc0*/  LOP3.LUT R7, R7, UR6, RZ, 0x3c, !PT ;  /* 0x0000000607077c12 */ /* 0x000fe2000f8e3cff */
[----:B------:R-:W-:Y:S07]  /*1bd0*/  @P2 BRA `(.L_x_29) ;  /* 0xfffffffc00082947 */ /* 0x000fee000383ffff */
.L_x_22:
[----:B------:R-:W3:Y:S02]  /*1be0*/  LDC R0, c[0x0][0x28c] ;  /* 0x0000a300ff007b82 */ /* 0x000ee40000000800 */
[----:B---3--:R-:W-:-:S13]  /*1bf0*/  ISETP.GE.AND P1, PT, R0, 0x1, PT ;  /* 0x000000010000780c */ /* 0x008fda0003f26270 */
[----:B------:R-:W-:Y:S05]  /*1c00*/  @!P1 BRA `(.L_x_30) ;  /* 0x0000000000409947 */ /* 0x000fea0003800000 */
[----:B------:R-:W-:Y:S05]  /*1c10*/  @!P0 BRA `(.L_x_31) ;  /* 0x0000000000048947 */ /* 0x000fea0003800000 */
[----:B------:R-:W-:Y:S01]  /*1c20*/  BPT.TRAP 0x1 ;  /* 0x000000040000795c */ /* 0x000fe20000300000 */
.L_x_31:
[----:B------:R-:W-:Y:S01]  /*1c30*/  ISETP.NE.AND P0, PT, R23, RZ, PT ;  /* 0x000000ff1700720c */ /* 0x000fe20003f05270 */
[----:B------:R-:W-:-:S12]  /*1c40*/  UISETP.LT.AND UP1, UPT, UR40, 0x1, UPT ;  /* 0x000000012800788c */ /* 0x000fd8000bf21270 */
[----:B------:R-:W-:-:S05]  /*1c50*/  VOTEU.ANY UP0, P0 ;  /* 0x00000000003f7886 */ /* 0x000fca0000000100 */
[----:B------:R-:W-:-:S04]  /*1c60*/  @UP0 USEL UR4, UR40, 0x1, UP1 ;  /* 0x0000000128040887 */ /* 0x000fc80008800000 */
[----:B------:R-:W-:-:S06]  /*1c70*/  @UP0 UIADD3 UR4, UR39, UR40, -UR4 ;  /* 0x0000002827040290 */ /* 0x000fcc000fffe804 */
[----:B------:R-:W-:-:S04]  /*1c80*/  IMAD.U32 R0, RZ, RZ, UR4 ;  /* 0x00000004ff007e24 */ /* 0x000fc8000f8e00ff */
[----:B------:R-:W-:-:S05]  /*1c90*/  @P0 IMAD.SHL.U32 R0, R0, 0x8, RZ ;  /* 0x0000000800000824 */ /* 0x000fca00078e00ff */
[----:B------:R-:W-:-:S04]  /*1ca0*/  @P0 LOP3.LUT R0, R0, 0x18, RZ, 0xc0, !PT ;  /* 0x0000001800000812 */ /* 0x000fc800078ec0ff */
[----:B------:R-:W-:-:S04]  /*1cb0*/  @P0 IADD3 R3, R6, 0x20, R0 ;  /* 0x0000002006030810 */ /* 0x000fc80007ffe000 */
[----:B------:R-:W-:-:S04]  /*1cc0*/  @P0 PRMT R3, R152, 0x654, R3 ;  /* 0x0000065498030816 */ /* 0x000fc80000000003 */
[----:B------:R3:W-:Y:S01]  /*1cd0*/  @P0 SYNCS.ARRIVE.TRANS64.RED.A1T0 RZ, [R3+URZ], RZ ;  /* 0x000000ff03ff09a7 */ /* 0x0007e2000810043f */
[----:B------:R-:W-:-:S13]  /*1ce0*/  ISETP.GT.U32.AND P0, PT, R19, 0x1, PT ;  /* 0x000000011300780c */ /* 0x000fda0003f04070 */
[----:B---3--:R-:W-:Y:S05]  /*1cf0*/  @P0 BRA `(.L_x_30) ;  /* 0x0000000000040947 */ /* 0x008fea0003800000 */
[----:B------:R-:W-:Y:S01]  /*1d00*/  BPT.TRAP 0x1 ;  /* 0x000000040000795c */ /* 0x000fe20000300000 */
.L_x_30:
[----:B------:R-:W3:Y:S01]  /*1d10*/  LDC R6, c[0x0][0x288] ;  /* 0x0000a200ff067b82 */ /* 0x000ee20000000800 */
[--C-:B------:R-:W-:Y:S01]  /*1d20*/  SHF.R.U32.HI R0, RZ, 0x2, R18.reuse ;  /* 0x00000002ff007819 */ /* 0x100fe20000011612 */
[----:B------:R-:W-:Y:S01]  /*1d30*/  UIADD3 UR39, UR40, UR39, URZ ;  /* 0x0000002728277290 */ /* 0x000fe2000fffe03f */
[----:B01----:R-:W-:Y:S01]  /*1d40*/  SHF.R.U32.HI R5, RZ, 0x7, R18 ;  /* 0x00000007ff057819 */ /* 0x003fe20000011612 */
[----:B------:R-:W-:Y:S01]  /*1d50*/  IMAD.SHL.U32 R9, R153, 0x80, RZ ;  /* 0x0000008099097824 */ /* 0x000fe200078e00ff */
[----:B------:R-:W-:Y:S01]  /*1d60*/  LOP3.LUT R3, R0, 0x7, RZ, 0xc0, !PT ;  /* 0x0000000700037812 */ /* 0x000fe200078ec0ff */
[----:B------:R-:W-:Y:S01]  /*1d70*/  USHF.R.U32.HI UR4, URZ, 0x2, UR39 ;  /* 0x000000023f047899 */ /* 0x000fe20008011627 */
[----:B------:R-:W-:Y:S01]  /*1d80*/  LOP3.LUT R4, R18, 0x60, RZ, 0xc0, !PT ;  /* 0x0000006012047812 */ /* 0x000fe200078ec0ff */
[----:B------:R-:W-:Y:S01]  /*1d90*/  IMAD.SHL.U32 R11, R154, 0x100, RZ ;  /* 0x000001009a0b7824 */ /* 0x000fe200078e00ff */
[----:B------:R-:W-:Y:S01]  /*1da0*/  LOP3.LUT R0, R5, 0x1, RZ, 0xc0, !PT ;  /* 0x0000000105007812 */ /* 0x000fe200078ec0ff */
[----:B------:R-:W-:Y:S01]  /*1db0*/  ULOP3.LUT UR4, UR4, 0x1, URZ, 0xc0, !UPT ;  /* 0x0000000104047892 */ /* 0x000fe2000f8ec03f */
[----:B------:R-:W-:Y:S01]  /*1dc0*/  SHF.R.U32.HI R8, RZ, 0x1, R4 ;  /* 0x00000001ff087819 */ /* 0x000fe20000011604 */
[----:B------:R-:W-:Y:S01]  /*1dd0*/  IMAD.SHL.U32 R14, R18, 0x2, RZ ;  /* 0x00000002120e7824 */ /* 0x000fe200078e00ff */
[----:B------:R-:W-:Y:S01]  /*1de0*/  ULDC UR8, c[0x0][0x284] ;  /* 0x0000a10000087ab9 */ /* 0x000fe20000000800 */
[----:B------:R-:W-:Y:S01]  /*1df0*/  IMAD.SHL.U32 R4, R0, 0x40, RZ ;  /* 0x0000004000047824 */ /* 0x000fe200078e00ff */
[----:B------:R-:W-:Y:S01]  /*1e00*/  UISETP.GT.U32.AND UP1, UPT, UR39, 0x3, UPT ;  /* 0x000000032700788c */ /* 0x000fe2000bf24070 */
[--C-:B------:R-:W-:Y:S01]  /*1e10*/  IADD3 R5, RZ, -R8, -R3.reuse ;  /* 0x80000008ff057210 */ /* 0x100fe20007ffe803 */
[----:B------:R-:W-:Y:S01]  /*1e20*/  UISETP.NE.U32.AND UP0, UPT, UR4, 0x1, UPT ;  /* 0x000000010400788c */ /* 0x000fe2000bf05070 */
[----:B------:R-:W-:Y:S01]  /*1e30*/  SHF.R.S32.HI R162, RZ, 0x1f, R22 ;  /* 0x0000001fffa27819 */ /* 0x000fe20000011416 */
[----:B------:R-:W-:Y:S01]  /*1e40*/  ULDC.64 UR6, c[0x0][0x5d0] ;  /* 0x0001740000067ab9 */ /* 0x000fe20000000a00 */
[----:B------:R-:W-:Y:S01]  /*1e50*/  LOP3.LUT R3, R4, 0x40, R3, 0xe2, !PT ;  /* 0x0000004004037812 */ /* 0x000fe200078ee203 */
[----:B------:R-:W-:Y:S01]  /*1e60*/  UISETP.LT.U32.AND UP1, UPT, UR40, 0x4, UP1 ;  /* 0x000000042800788c */ /* 0x000fe20008f21070 */
[C---:B------:R-:W-:Y:S01]  /*1e70*/  LOP3.LUT R14, R9.reuse, 0x6, R14, 0xf8, !PT ;  /* 0x00000006090e7812 */ /* 0x040fe200078ef80e */
[----:B------:R-:W-:Y:S01]  /*1e80*/  UISETP.GT.U32.AND UP0, UPT, UR40, 0x3, !UP0 ;  /* 0x000000032800788c */ /* 0x000fe2000c704070 */
[----:B---3--:R-:W-:Y:S01]  /*1e90*/  ISETP.GE.AND P0, PT, R9, R6, PT ;  /* 0x000000060900720c */ /* 0x008fe20003f06270 */
[----:B------:R-:W-:Y:S01]  /*1ea0*/  IMAD R7, R162, UR6, RZ ;  /* 0x00000006a2077c24 */ /* 0x000fe2000f8e02ff */
[----:B------:R-:W-:Y:S01]  /*1eb0*/  LOP3.LUT R4, R18, 0x3, RZ, 0xc0, !PT ;  /* 0x0000000312047812 */ /* 0x000fe200078ec0ff */
[----:B------:R-:W-:Y:S01]  /*1ec0*/  IMAD R0, R0, -0x40, R5 ;  /* 0xffffffc000007824 */ /* 0x000fe200078e0205 */
[C---:B------:R-:W-:Y:S01]  /*1ed0*/  ISETP.GE.OR P0, PT, R11.reuse, UR8, P0 ;  /* 0x000000080b007c0c */ /* 0x040fe20008706670 */
[----:B------:R-:W-:Y:S01]  /*1ee0*/  USEL UR5, URZ, 0x1, !UP1 ;  /* 0x000000013f057887 */ /* 0x000fe2000c800000 */
[----:B------:R-:W-:Y:S01]  /*1ef0*/  SHF.R.S32.HI R15, RZ, 0x1f, R14 ;  /* 0x0000001fff0f7819 */ /* 0x000fe2000001140e */
[----:B------:R-:W-:Y:S01]  /*1f00*/  IMAD R10, R4, -0x2, R6 ;  /* 0xfffffffe040a7824 */ /* 0x000fe200078e0206 */
[----:B------:R-:W-:Y:S01]  /*1f10*/  USEL UR4, URZ, 0x1, !UP0 ;  /* 0x000000013f047887 */ /* 0x000fe2000c000000 */
[----:B------:R-:W-:Y:S01]  /*1f20*/  IMAD.WIDE R4, R154, 0x100, RZ ;  /* 0x000001009a047825 */ /* 0x000fe200078e02ff */
[----:B------:R-:W-:Y:S01]  /*1f30*/  ULOP3.LUT UR39, UR39, 0x3, URZ, 0xc0, !UPT ;  /* 0x0000000327277892 */ /* 0x000fe2000f8ec03f */
[----:B------:R-:W-:Y:S01]  /*1f40*/  IADD3 R0, -R11, UR8, R0 ;  /* 0x000000080b007c10 */ /* 0x000fe2000fffe100 */
[----:B------:R-:W-:Y:S01]  /*1f50*/  ULOP3.LUT UR38, UR4, UR38, UR5, 0x96, !UPT ;  /* 0x0000002604267292 */ /* 0x000fe2000f8e9605 */
[----:B------:R-:W-:Y:S01]  /*1f60*/  IMAD R13, R22, UR7, R7 ;  /* 0x00000007160d7c24 */ /* 0x000fe2000f8e0207 */
[----:B------:R-:W-:Y:S01]  /*1f70*/  LOP3.LUT R153, R4, R3, R8, 0xfe, !PT ;  /* 0x0000000304997212 */ /* 0x000fe200078efe08 */
[----:B------:R-:W-:-:S04]  /*1f80*/  IMAD.WIDE.U32 R6, R22, UR6, R14 ;  /* 0x0000000616067c25 */ /* 0x000fc8000f8e000e */
[----:B------:R-:W-:Y:S02]  /*1f90*/  IMAD.IADD R7, R7, 0x1, R13 ;  /* 0x0000000107077824 */ /* 0x000fe400078e020d */
[----:B------:R-:W-:Y:S02]  /*1fa0*/  IMAD.IADD R3, R10, 0x1, -R9 ;  /* 0x000000010a037824 */ /* 0x000fe400078e0a09 */
[----:B------:R-:W-:Y:S01]  /*1fb0*/  IMAD.MOV.U32 R154, RZ, RZ, -0x1 ;  /* 0xffffffffff9a7424 */ /* 0x000fe200078e00ff */
[----:B------:R-:W-:Y:S06]  /*1fc0*/  @P0 BRA `(.L_x_32) ;  /* 0x0000006000f40947 */ /* 0x000fec0003800000 */
[----:B------:R-:W0:Y:S01]  /*1fd0*/  LDC.64 R20, c[0x0][0x5c8] ;  /* 0x00017200ff147b82 */ /* 0x000e220000000a00 */
[----:B------:R-:W-:Y:S01]  /*1fe0*/  ULDC.64 UR4, c[0x0][0x5c0] ;  /* 0x0001700000047ab9 */ /* 0x000fe20000000a00 */
[----:B------:R-:W-:Y:S01]  /*1ff0*/  BSSY B0, `(.L_x_32) ;  /* 0x000063a000007945 */ /* 0x000fe20003800000 */
[-C--:B0-----:R-:W-:Y:S01]  /*2000*/  IMAD R8, R5, R20.reuse, RZ ;  /* 0x0000001405087224 */ /* 0x081fe200078e02ff */
[----:B------:R-:W-:Y:S01]  /*2010*/  SHF.L.U64.HI R13, R20, 0x3, R21 ;  /* 0x00000003140d7819 */ /* 0x000fe20000010215 */
[----:B------:R-:W-:-:S04]  /*2020*/  IMAD.WIDE.U32 R6, R153, R20, R6 ;  /* 0x0000001499067225 */ /* 0x000fc800078e0006 */
[----:B------:R-:W-:Y:S01]  /*2030*/  IMAD R9, R153, R21, R8 ;  /* 0x0000001599097224 */ /* 0x000fe200078e0208 */
[----:B------:R-:W-:Y:S01]  /*2040*/  IADD3 R160, P0, R6, UR4, RZ ;  /* 0x0000000406a07c10 */ /* 0x000fe2000ff1e0ff */
[C---:B------:R-:W-:Y:S02]  /*2050*/  IMAD.SHL.U32 R11, R20.reuse, 0x8, RZ ;  /* 0x00000008140b7824 */ /* 0x040fe400078e00ff */
[----:B------:R-:W-:Y:S01]  /*2060*/  IMAD.IADD R9, R7, 0x1, R9 ;  /* 0x0000000107097824 */ /* 0x000fe200078e0209 */
[-C--:B------:R-:W-:Y:S02]  /*2070*/  LEA R6, P2, R20, R160.reuse, 0x7 ;  /* 0x000000a014067211 */ /* 0x080fe400078438ff */
[----:B------:R-:W-:Y:S02]  /*2080*/  IADD3 R8, P1, R11, R160, RZ ;  /* 0x000000a00b087210 */ /* 0x000fe40007f3e0ff */
[----:B------:R-:W-:Y:S02]  /*2090*/  IADD3.X R161, R9, UR5, RZ, P0, !PT ;  /* 0x0000000509a17c10 */ /* 0x000fe400087fe4ff */
[----:B-----5:R-:W-:-:S02]  /*20a0*/  ISETP.NE.AND P0, PT, R156, RZ, PT ;  /* 0x000000ff9c00720c */ /* 0x020fc40003f05270 */
[----:B------:R-:W-:Y:S01]  /*20b0*/  LEA.HI.X R7, R20, R161, R21, 0x7, P2 ;  /* 0x000000a114077211 */ /* 0x000fe200010f3c15 */
[----:B------:R-:W-:Y:S01]  /*20c0*/  IMAD.X R9, R13, 0x1, R161, P1 ;  /* 0x000000010d097824 */ /* 0x000fe200008e06a1 */
[----:B------:R-:W-:-:S05]  /*20d0*/  IADD3 R10, P2, R11, R6, RZ ;  /* 0x000000060b0a7210 */ /* 0x000fca0007f5e0ff */
[----:B------:R-:W-:-:S04]  /*20e0*/  IMAD.X R11, R13, 0x1, R7, P2 ;  /* 0x000000010d0b7824 */ /* 0x000fc800010e0607 */
[----:B------:R-:W-:Y:S05]  /*20f0*/  @!P0 BRA `(.L_x_33) ;  /* 0x0000004800948947 */ /* 0x000fea0003800000 */
[----:B------:R-:W0:Y:S01]  /*2100*/  LDC.64 R158, c[0x0][0x5b0] ;  /* 0x00016c00ff9e7b82 */ /* 0x000e220000000a00 */
[----:B------:R-:W-:Y:S01]  /*2110*/  ULDC.64 UR4, c[0x0][0x5b8] ;  /* 0x00016e0000047ab9 */ /* 0x000fe20000000a00 */
[----:B------:R-:W-:Y:S01]  /*2120*/  ISETP.GE.AND P0, PT, R0, 0x1, PT ;  /* 0x000000010000780c */ /* 0x000fe20003f06270 */
[----:B------:R-:W-:Y:S01]  /*2130*/  IMAD R21, R162, UR4, RZ ;  /* 0x00000004a2157c24 */ /* 0x000fe2000f8e02ff */
[----:B------:R-:W-:Y:S01]  /*2140*/  BSSY B1, `(.L_x_34) ;  /* 0x0000010000017945 */ /* 0x000fe20003800000 */
[C---:B------:R-:W-:Y:S01]  /*2150*/  IMAD.WIDE.U32 R14, R22.reuse, UR4, R14 ;  /* 0x00000004160e7c25 */ /* 0x040fe2000f8e000e */
[----:B------:R-:W-:Y:S02]  /*2160*/  ISETP.LT.OR P3, PT, R3, 0x1, !P0 ;  /* 0x000000010300780c */ /* 0x000fe40004761670 */
[----:B------:R-:W1:Y:S01]  /*2170*/  LDC.64 R12, c[0x0][0x5a8] ;  /* 0x00016a00ff0c7b82 */ /* 0x000e620000000a00 */
[----:B------:R-:W-:Y:S02]  /*2180*/  IMAD R21, R22, UR5, R21 ;  /* 0x0000000516157c24 */ /* 0x000fe4000f8e0215 */
[----:B------:R-:W-:-:S02]  /*2190*/  IMAD.MOV.U32 R20, RZ, RZ, R14 ;  /* 0x000000ffff147224 */ /* 0x000fc400078e000e */
[----:B------:R-:W-:Y:S02]  /*21a0*/  IMAD.IADD R21, R15, 0x1, R21 ;  /* 0x000000010f157824 */ /* 0x000fe400078e0215 */
[-C--:B0-----:R-:W-:Y:S01]  /*21b0*/  IMAD R22, R5, R158.reuse, RZ ;  /* 0x0000009e05167224 */ /* 0x081fe200078e02ff */
[----:B------:R-:W-:Y:S01]  /*21c0*/  SHF.L.U64.HI R165, R158, 0x3, R159 ;  /* 0x000000039ea57819 */ /* 0x000fe2000001029f */
[----:B------:R-:W-:-:S04]  /*21d0*/  IMAD.WIDE.U32 R162, R153, R158, R20 ;  /* 0x0000009e99a27225 */ /* 0x000fc800078e0014 */
[----:B------:R-:W-:Y:S01]  /*21e0*/  IMAD R171, R153, R159, R22 ;  /* 0x0000009f99ab7224 */ /* 0x000fe200078e0216 */
[----:B-1----:R-:W-:Y:S01]  /*21f0*/  IADD3 R162, P1, R162, R12, RZ ;  /* 0x0000000ca2a27210 */ /* 0x002fe20007f3e0ff */
[----:B------:R-:W-:-:S03]  /*2200*/  IMAD.SHL.U32 R164, R158, 0x8, RZ ;  /* 0x000000089ea47824 */ /* 0x000fc600078e00ff */
[----:B------:R-:W-:Y:S01]  /*2210*/  IADD3.X R163, R13, R163, R171, P1, !PT ;  /* 0x000000a30da37210 */ /* 0x000fe20000ffe4ab */
[----:B------:R-:W-:Y:S08]  /*2220*/  @P3 BRA `(.L_x_35) ;  /* 0x0000000000043947 */ /* 0x000ff00003800000 */
[----:B--2---:R0:W5:Y:S02]  /*2230*/  LDG.E.U8 R157, desc[UR36][R162.64] ;  /* 0x00000024a29d7981 */ /* 0x004164000c1e1100 */
.L_x_35:
[----:B------:R-:W-:Y:S05]  /*2240*/  BSYNC B1 ;  /* 0x0000000000017941 */ /* 0x000fea0003800000 */
.L_x_34:
[----:B-----5:R-:W-:Y:S01]  /*2250*/  LOP3.LUT R22, R157, 0xffff, RZ, 0xc0, !PT ;  /* 0x0000ffff9d167812 */ /* 0x020fe200078ec0ff */
[----:B------:R-:W-:Y:S01]  /*2260*/  IMAD.WIDE.U32 R166, R153, R158, R164 ;  /* 0x0000009e99a67225 */ /* 0x000fe200078e00a4 */
[----:B------:R-:W-:Y:S01]  /*2270*/  ISETP.LT.OR P4, PT, R3, 0x2, !P0 ;  /* 0x000000020300780c */ /* 0x000fe20004781670 */
[----:B------:R-:W-:Y:S01]  /*2280*/  BSSY B1, `(.L_x_36) ;  /* 0x000000e000017945 */ /* 0x000fe20003800000 */
[----:B------:R-:W-:Y:S01]  /*2290*/  PRMT R169, R22, 0x8880, RZ ;  /* 0x0000888016a97816 */ /* 0x000fe200000000ff */
[----:B------:R-:W-:Y:S01]  /*22a0*/  IMAD.IADD R167, R171, 0x1, R167 ;  /* 0x00000001aba77824 */ /* 0x000fe200078e02a7 */
[----:B------:R-:W-:Y:S02]  /*22b0*/  IADD3 R166, P2, P5, R14, R12, R166 ;  /* 0x0000000c0ea67210 */ /* 0x000fe40007d5e0a6 */
[----:B------:R-:W-:Y:S01]  /*22c0*/  ISETP.GE.AND P1, PT, R0, 0x9, PT ;  /* 0x000000090000780c */ /* 0x000fe20003f26270 */
[----:B------:R-:W-:Y:S01]  /*22d0*/  IMAD R22, R169, R156, RZ ;  /* 0x0000009ca9167224 */ /* 0x000fe200078e02ff */
[----:B------:R-:W-:-:S02]  /*22e0*/  IADD3.X R167, R21, R13, R167, P2, P5 ;  /* 0x0000000d15a77210 */ /* 0x000fc400017ea4a7 */
[----:B------:R-:W-:Y:S01]  /*22f0*/  ISETP.LT.OR P2, PT, R3, 0x1, !P1 ;  /* 0x000000010300780c */ /* 0x000fe20004f41670 */
[----:B------:R-:W-:-:S05]  /*2300*/  @!P3 IMAD R169, R88, R155, R22 ;  /* 0x0000009b58a9b224 */ /* 0x000fca00078e0216 */
[----:B------:R1:W-:Y:S01]  /*2310*/  @!P3 STG.E.U8 desc[UR36][R160.64], R169 ;  /* 0x000000a9a000b986 */ /* 0x0003e2000c101124 */
[----:B------:R-:W-:Y:S06]  /*2320*/  @P4 BRA `(.L_x_37) ;  /* 0x00000000000c4947 */ /* 0x000fec0003800000 */
[----:B--2---:R-:W1:Y:S02]  /*2330*/  LDG.E.U8 R157, desc[UR36][R162.64+0x1] ;  /* 0x00000124a29d7981 */ /* 0x004e64000c1e1100 */
[----:B-1----:R-:W-:-:S05]  /*2340*/  PRMT R169, R157, 0x8880, RZ ;  /* 0x000088809da97816 */ /* 0x002fca00000000ff */
[----:B------:R-:W-:-:S07]  /*2350*/  IMAD R22, R169, R156, RZ ;  /* 0x0000009ca9167224 */ /* 0x000fce00078e02ff */
.L_x_37:
[----:B------:R-:W-:Y:S05]  /*2360*/  BSYNC B1 ;  /* 0x0000000000017941 */ /* 0x000fea0003800000 */
.L_x_36:
[----:B------:R-:W-:Y:S01]  /*2370*/  @!P4 IMAD R89, R89, R155, R22 ;  /* 0x0000009b5959c224 */ /* 0x000fe200078e0216 */
[----:B------:R-:W-:Y:S04]  /*2380*/  BSSY B1, `(.L_x_38) ;  /* 0x0000006000017945 */ /* 0x000fe80003800000 */
[----:B------:R3:W-:Y:S01]  /*2390*/  @!P4 STG.E.U8 desc[UR36][R160.64+0x1], R89 ;  /* 0x00000159a000c986 */ /* 0x0007e2000c101124 */
[----:B------:R-:W-:Y:S05]  /*23a0*/  @P2 BRA `(.L_x_39) ;  /* 0x00000000000c2947 */ /* 0x000fea0003800000 */
[----:B--2---:R-:W3:Y:S02]  /*23b0*/  LDG.E.U8 R157, desc[UR36][R166.64] ;  /* 0x00000024a69d7981 */ /* 0x004ee4000c1e1100 */
[----:B---3--:R-:W-:-:S05]  /*23c0*/  PRMT R89, R157, 0x8880, RZ ;  /* 0x000088809d597816 */ /* 0x008fca00000000ff */
[----:B------:R-:W-:-:S07]  /*23d0*/  IMAD R22, R89, R156, RZ ;  /* 0x0000009c59167224 */ /* 0x000fce00078e02ff */
.L_x_39:
[----:B------:R-:W-:Y:S05]  /*23e0*/  BSYNC B1 ;  /* 0x0000000000017941 */ /* 0x000fea0003800000 */
.L_x_38:
[C---:B------:R-:W-:Y:S01]  /*23f0*/  ISETP.LT.OR P4, PT, R3.reuse, 0x2, !P1 ;  /* 0x000000020300780c */ /* 0x040fe20004f81670 */
[----:B---3--:R-:W-:Y:S01]  /*2400*/  @!P2 IMAD R89, R90, R155, R22 ;  /* 0x0000009b5a59a224 */ /* 0x008fe200078e0216 */
[----:B------:R-:W-:Y:S01]  /*2410*/  BSSY B1, `(.L_x_40) ;  /* 0x0000009000017945 */ /* 0x000fe20003800000 */
[C---:B------:R-:W-:Y:S02]  /*2420*/  ISETP.LT.OR P3, PT, R3.reuse, 0x9, !P0 ;  /* 0x000000090300780c */ /* 0x040fe40004761670 */
[C---:B------:R-:W-:Y:S01]  /*2430*/  ISETP.LT.OR P5, PT, R3.reuse, 0xa, !P0 ;  /* 0x0000000a0300780c */ /* 0x040fe200047a1670 */
[----:B------:R3:W-:Y:S01]  /*2440*/  @!P2 STG.E.U8 desc[UR36][R8.64], R89 ;  /* 0x000000590800a986 */ /* 0x0007e2000c101124 */
[----:B------:R-:W-:-:S06]  /*2450*/  ISETP.LT.OR P2, PT, R3, 0x9, !P1 ;  /* 0x000000090300780c */ /* 0x000fcc0004f41670 */
[----:B------:R-:W-:Y:S07]  /*2460*/  @P4 BRA `(.L_x_41) ;  /* 0x00000000000c4947 */ /* 0x000fee0003800000 */
[----:B--2---:R-:W3:Y:S02]  /*2470*/  LDG.E.U8 R157, desc[UR36][R166.64+0x1] ;  /* 0x00000124a69d7981 */ /* 0x004ee4000c1e1100 */
[----:B---3--:R-:W-:-:S05]  /*2480*/  PRMT R89, R157, 0x8880, RZ ;  /* 0x000088809d597816 */ /* 0x008fca00000000ff */
[----:B------:R-:W-:-:S07]  /*2490*/  IMAD R22, R89, R156, RZ ;  /* 0x0000009c59167224 */ /* 0x000fce00078e02ff */
.L_x_41:
[----:B------:R-:W-:Y:S05]  /*24a0*/  BSYNC B1 ;  /* 0x0000000000017941 */ /* 0x000fea0003800000 */
.L_x_40:
[----:B------:R-:W-:Y:S01]  /*24b0*/  @!P4 IMAD R91, R91, R155, R22 ;  /* 0x0000009b5b5bc224 */ /* 0x000fe200078e0216 */
[----:B------:R-:W-:Y:S04]  /*24c0*/  BSSY B1, `(.L_x_42) ;  /* 0x0000006000017945 */ /* 0x000fe80003800000 */
[----:B------:R4:W-:Y:S01]  /*24d0*/  @!P4 STG.E.U8 desc[UR36][R8.64+0x1], R91 ;  /* 0x0000015b0800c986 */ /* 0x0009e2000c101124 */
[----:B------:R-:W-:Y:S05]  /*24e0*/  @P3 BRA `(.L_x_43) ;  /* 0x00000000000c3947 */ /* 0x000fea0003800000 */
[----:B--2---:R-:W3:Y:S02]  /*24f0*/  LDG.E.U8 R157, desc[UR36][R162.64+0x8] ;  /* 0x00000824a29d7981 */ /* 0x004ee4000c1e1100 */
[----:B---3--:R-:W-:-:S05]  /*2500*/  PRMT R89, R157, 0x8880, RZ ;  /* 0x000088809d597816 */ /* 0x008fca00000000ff */
[----:B------:R-:W-:-:S07]  /*2510*/  IMAD R22, R89, R156, RZ ;  /* 0x0000009c59167224 */ /* 0x000fce00078e02ff */
.L_x_43:
[----:B------:R-:W-:Y:S05]  /*2520*/  BSYNC B1 ;  /* 0x0000000000017941 */ /* 0x000fea0003800000 */
.L_x_42:
[----:B---3--:R-:W-:Y:S01]  /*2530*/  @!P3 IMAD R89, R92, R155, R22 ;  /* 0x0000009b5c59b224 */ /* 0x008fe200078e0216 */
[----:B------:R-:W-:Y:S04]  /*2540*/  BSSY B1, `(.L_x_44) ;  /* 0x0000006000017945 */ /* 0x000fe80003800000 */
[----:B------:R3:W-:Y:S01]  /*2550*/  @!P3 STG.E.U8 desc[UR36][R160.64+0x8], R89 ;  /* 0x00000859a000b986 */ /* 0x0007e2000c101124 */
[----:B------:R-:W-:Y:S05]  /*2560*/  @P5 BRA `(.L_x_45) ;  /* 0x00000000000c5947 */ /* 0x000fea0003800000 */
[----:B--2---:R-:W3:Y:S02]  /*2570*/  LDG.E.U8 R157, desc[UR36][R162.64+0x9] ;  /* 0x00000924a29d7981 */ /* 0x004ee4000c1e1100 */
[----:B---3--:R-:W-:-:S05]  /*2580*/  PRMT R89, R157, 0x8880, RZ ;  /* 0x000088809d597816 */ /* 0x008fca00000000ff */
[----:B------:R-:W-:-:S07]  /*2590*/  IMAD R22, R89, R156, RZ ;  /* 0x0000009c59167224 */ /* 0x000fce00078e02ff */
.L_x_45:
[----:B------:R-:W-:Y:S05]  /*25a0*/  BSYNC B1 ;  /* 0x0000000000017941 */ /* 0x000fea0003800000 */
.L_x_44:
[----:B------:R-:W-:Y:S01]  /*25b0*/  @!P5 IMAD R93, R93, R155, R22 ;  /* 0x0000009b5d5dd224 */ /* 0x000fe200078e0216 */
[----:B------:R-:W-:Y:S04]  /*25c0*/  BSSY B1, `(.L_x_46) ;  /* 0x0000006000017945 */ /* 0x000fe80003800000 */
[----:B------:R0:W-:Y:S01]  /*25d0*/  @!P5 STG.E.U8 desc[UR36][R160.64+0x9], R93 ;  /* 0x0000095da000d986 */ /* 0x0001e2000c101124 */
[----:B------:R-:W-:Y:S05]  /*25e0*/  @P2 BRA `(.L_x_47) ;  /* 0x00000000000c2947 */ /* 0x000fea0003800000 */
[----:B--2---:R-:W3:Y:S02]  /*25f0*/  LDG.E.U8 R157, desc[UR36][R166.64+0x8] ;  /* 0x00000824a69d7981 */ /* 0x004ee4000c1e1100 */
[----:B---3--:R-:W-:-:S05]  /*2600*/  PRMT R89, R157, 0x8880, RZ ;  /* 0x000088809d597816 */ /* 0x008fca00000000ff */
[----:B------:R-:W-:-:S07]  /*2610*/  IMAD R22, R89, R156, RZ ;  /* 0x0000009c59167224 */ /* 0x000fce00078e02ff */
.L_x_47:
[----:B------:R-:W-:Y:S05]  /*2620*/  BSYNC B1 ;  /* 0x0000000000017941 */ /* 0x000fea0003800000 */
.L_x_46:
        /* <DEDUP_REMOVED lines=11> */
.L_x_49:
[----:B------:R-:W-:Y:S05]  /*26e0*/  BSYNC B1 ;  /* 0x0000000000017941 */ /* 0x000fea0003800000 */
.L_x_48:
[----:B------:R-:W-:Y:S01]  /*26f0*/  @!P4 IMAD R95, R95, R155, R22 ;  /* 0x0000009b5f5fc224 */ /* 0x000fe200078e0216 */
[----:B------:R-:W-:Y:S04]  /*2700*/  BSSY B1, `(.L_x_50) ;  /* 0x0000006000017945 */ /* 0x000fe80003800000 */
[----:B------:R0:W-:Y:S01]  /*2710*/  @!P4 STG.E.U8 desc[UR36][R8.64+0x9], R95 ;  /* 0x0000095f0800c986 */ /* 0x0001e2000c101124 */
[----:B------:R-:W-:Y:S05]  /*2720*/  @P3 BRA `(.L_x_51) ;  /* 0x00000000000c3947 */ /* 0x000fea0003800000 */
[----:B--2---:R-:W3:Y:S02]  /*2730*/  LDG.E.U8 R157, desc[UR36][R162.64+0x10] ;  /* 0x00001024a29d7981 */ /* 0x004ee4000c1e1100 */
[----:B---3--:R-:W-:-:S05]  /*2740*/  PRMT R89, R157, 0x8880, RZ ;  /* 0x000088809d597816 */ /* 0x008fca00000000ff */
[----:B------:R-:W-:-:S07]  /*2750*/  IMAD R22, R89, R156, RZ ;  /* 0x0000009c59167224 */ /* 0x000fce00078e02ff */
.L_x_51:
[----:B------:R-:W-:Y:S05]  /*2760*/  BSYNC B1 ;  /* 0x0000000000017941 */ /* 0x000fea0003800000 */
.L_x_50:
[----:B---3--:R-:W-:Y:S01]  /*2770*/  @!P3 IMAD R89, R96, R155, R22 ;  /* 0x0000009b6059b224 */ /* 0x008fe200078e0216 */
[----:B------:R-:W-:Y:S04]  /*2780*/  BSSY B1, `(.L_x_52) ;  /* 0x0000006000017945 */ /* 0x000fe80003800000 */
[----:B------:R3:W-:Y:S01]  /*2790*/  @!P3 STG.E.U8 desc[UR36][R160.64+0x10], R89 ;  /* 0x00001059a000b986 */ /* 0x0007e2000c101124 */
[----:B------:R-:W-:Y:S05]  /*27a0*/  @P5 BRA `(.L_x_53) ;  /* 0x00000000000c5947 */ /* 0x000fea0003800000 */
[----:B--2---:R-:W3:Y:S02]  /*27b0*/  LDG.E.U8 R157, desc[UR36][R162.64+0x11] ;  /* 0x00001124a29d7981 */ /* 0x004ee4000c1e1100 */
[----:B---3--:R-:W-:-:S05]  /*27c0*/  PRMT R89, R157, 0x8880, RZ ;  /* 0x000088809d597816 */ /* 0x008fca00000000ff */
[----:B------:R-:W-:-:S07]  /*27d0*/  IMAD R22, R89, R156, RZ ;  /* 0x0000009c59167224 */ /* 0x000fce00078e02ff */
.L_x_53:
[----:B------:R-:W-:Y:S05]  /*27e0*/  BSYNC B1 ;  /* 0x0000000000017941 */ /* 0x000fea0003800000 */
.L_x_52:
[----:B------:R-:W-:Y:S01]  /*27f0*/  @!P5 IMAD R97, R97, R155, R22 ;  /* 0x0000009b6161d224 */ /* 0x000fe200078e0216 */
[----:B------:R-:W-:Y:S04]  /*2800*/  BSSY B1, `(.L_x_54) ;  /* 0x0000006000017945 */ /* 0x000fe80003800000 */
[----:B------:R0:W-:Y:S01]  /*2810*/  @!P5 STG.E.U8 desc[UR36][R160.64+0x11], R97 ;  /* 0x00001161a000d986 */ /* 0x0001e2000c101124 */
[----:B------:R-:W-:Y:S05]  /*2820*/  @P2 BRA `(.L_x_55) ;  /* 0x00000000000c2947 */ /* 0x000fea0003800000 */
[----:B--2---:R-:W3:Y:S02]  /*2830*/  LDG.E.U8 R157, desc[UR36][R166.64+0x10] ;  /* 0x00001024a69d7981 */ /* 0x004ee4000c1e1100 */
[----:B---3--:R-:W-:-:S05]  /*2840*/  PRMT R89, R157, 0x8880, RZ ;  /* 0x000088809d597816 */ /* 0x008fca00000000ff */
[----:B------:R-:W-:-:S07]  /*2850*/  IMAD R22, R89, R156, RZ ;  /* 0x0000009c59167224 */ /* 0x000fce00078e02ff */
.L_x_55:
[----:B------:R-:W-:Y:S05]  /*2860*/  BSYNC B1 ;  /* 0x0000000000017941 */ /* 0x000fea0003800000 */
.L_x_54:
        /* <DEDUP_REMOVED lines=11> */
.L_x_57:
[----:B------:R-:W-:Y:S05]  /*2920*/  BSYNC B1 ;  /* 0x0000000000017941 */ /* 0x000fea0003800000 */
.L_x_56:
[----:B------:R-:W-:Y:S01]  /*2930*/  @!P4 IMAD R99, R99, R155, R22 ;  /* 0x0000009b6363c224 */ /* 0x000fe200078e0216 */
[----:B------:R-:W-:Y:S04]  /*2940*/  BSSY B1, `(.L_x_58) ;  /* 0x0000006000017945 */ /* 0x000fe80003800000 */
[----:B------:R0:W-:Y:S01]  /*2950*/  @!P4 STG.E.U8 desc[UR36][R8.64+0x11], R99 ;  /* 0x000011630800c986 */ /* 0x0001e2000c101124 */
[----:B------:R-:W-:Y:S05]  /*2960*/  @P3 BRA `(.L_x_59) ;  /* 0x00000000000c3947 */ /* 0x000fea0003800000 */
[----:B--2---:R-:W3:Y:S02]  /*2970*/  LDG.E.U8 R157, desc[UR36][R162.64+0x18] ;  /* 0x00001824a29d7981 */ /* 0x004ee4000c1e1100 */
[----:B---3--:R-:W-:-:S05]  /*2980*/  PRMT R89, R157, 0x8880, RZ ;  /* 0x000088809d597816 */ /* 0x008fca00000000ff */
[----:B------:R-:W-:-:S07]  /*2990*/  IMAD R22, R89, R156, RZ ;  /* 0x0000009c59167224 */ /* 0x000fce00078e02ff */
.L_x_59:
[----:B------:R-:W-:Y:S05]  /*29a0*/  BSYNC B1 ;  /* 0x0000000000017941 */ /* 0x000fea0003800000 */
.L_x_58:
[----:B---3--:R-:W-:Y:S01]  /*29b0*/  @!P3 IMAD R89, R100, R155, R22 ;  /* 0x0000009b6459b224 */ /* 0x008fe200078e0216 */
[----:B------:R-:W-:Y:S04]  /*29c0*/  BSSY B1, `(.L_x_60) ;  /* 0x0000006000017945 */ /* 0x000fe80003800000 */
[----:B------:R3:W-:Y:S01]  /*29d0*/  @!P3 STG.E.U8 desc[UR36][R160.64+0x18], R89 ;  /* 0x00001859a000b986 */ /* 0x0007e2000c101124 */
[----:B------:R-:W-:Y:S05]  /*29e0*/  @P5 BRA `(.L_x_61) ;  /* 0x00000000000c5947 */ /* 0x000fea0003800000 */
[----:B--2---:R-:W3:Y:S02]  /*29f0*/  LDG.E.U8 R157, desc[UR36][R162.64+0x19] ;  /* 0x00001924a29d7981 */ /* 0x004ee4000c1e1100 */
[----:B---3--:R-:W-:-:S05]  /*2a00*/  PRMT R89, R157, 0x8880, RZ ;  /* 0x000088809d597816 */ /* 0x008fca00000000ff */
[----:B------:R-:W-:-:S07]  /*2a10*/  IMAD R22, R89, R156, RZ ;  /* 0x0000009c59167224 */ /* 0x000fce00078e02ff */
.L_x_61:
[----:B------:R-:W-:Y:S05]  /*2a20*/  BSYNC B1 ;  /* 0x0000000000017941 */ /* 0x000fea0003800000 */
.L_x_60:
[----:B------:R-:W-:Y:S01]  /*2a30*/  @!P5 IMAD R101, R101, R155, R22 ;  /* 0x0000009b6565d224 */ /* 0x000fe200078e0216 */
[----:B------:R-:W-:Y:S04]  /*2a40*/  BSSY B1, `(.L_x_62) ;  /* 0x0000006000017945 */ /* 0x000fe80003800000 */
[----:B------:R0:W-:Y:S01]  /*2a50*/  @!P5 STG.E.U8 desc[UR36][R160.64+0x19], R101 ;  /* 0x00001965a000d986 */ /* 0x0001e2000c101124 */
[----:B------:R-:W-:Y:S05]  /*2a60*/  @P2 BRA `(.L_x_63) ;  /* 0x00000000000c2947 */ /* 0x000fea0003800000 */
[----:B--2---:R-:W3:Y:S02]  /*2a70*/  LDG.E.U8 R157, desc[UR36][R166.64+0x18] ;  /* 0x00001824a69d7981 */ /* 0x004ee4000c1e1100 */
[----:B---3--:R-:W-:-:S05]  /*2a80*/  PRMT R89, R157, 0x8880, RZ ;  /* 0x000088809d597816 */ /* 0x008fca00000000ff */
[----:B------:R-:W-:-:S07]  /*2a90*/  IMAD R22, R89, R156, RZ ;  /* 0x0000009c59167224 */ /* 0x000fce00078e02ff */
.L_x_63:
[----:B------:R-:W-:Y:S05]  /*2aa0*/  BSYNC B1 ;  /* 0x0000000000017941 */ /* 0x000fea0003800000 */
.L_x_62:
        /* <DEDUP_REMOVED lines=11> */
.L_x_65:
[----:B------:R-:W-:Y:S05]  /*2b60*/  BSYNC B1 ;  /* 0x0000000000017941 */ /* 0x000fea0003800000 */
.L_x_64:
[----:B------:R-:W-:Y:S01]  /*2b70*/  @!P4 IMAD R103, R103, R155, R22 ;  /* 0x0000009b6767c224 */ /* 0x000fe200078e0216 */
[----:B------:R-:W-:Y:S04]  /*2b80*/  BSSY B1, `(.L_x_66) ;  /* 0x0000006000017945 */ /* 0x000fe80003800000 */
[----:B------:R0:W-:Y:S01]  /*2b90*/  @!P4 STG.E.U8 desc[UR36][R8.64+0x19], R103 ;  /* 0x000019670800c986 */ /* 0x0001e2000c101124 */
[----:B------:R-:W-:Y:S05]  /*2ba0*/  @P3 BRA `(.L_x_67) ;  /* 0x00000000000c3947 */ /* 0x000fea0003800000 */
[----:B--2---:R-:W3:Y:S02]  /*2bb0*/  LDG.E.U8 R157, desc[UR36][R162.64+0x20] ;  /* 0x00002024a29d7981 */ /* 0x004ee4000c1e1100 */
[----:B---3--:R-:W-:-:S05]  /*2bc0*/  PRMT R89, R157, 0x8880, RZ ;  /* 0x000088809d597816 */ /* 0x008fca00000000ff */
[----:B------:R-:W-:-:S07]  /*2bd0*/  IMAD R22, R89, R156, RZ ;  /* 0x0000009c59167224 */ /* 0x000fce00078e02ff */
.L_x_67:
[----:B------:R-:W-:Y:S05]  /*2be0*/  BSYNC B1 ;  /* 0x0000000000017941 */ /* 0x000fea0003800000 */
.L_x_66:
[----:B---3--:R-:W-:Y:S01]  /*2bf0*/  @!P3 IMAD R89, R104, R155, R22 ;  /* 0x0000009b6859b224 */ /* 0x008fe200078e0216 */
[----:B------:R-:W-:Y:S04]  /*2c00*/  BSSY B1, `(.L_x_68) ;  /* 0x0000006000017945 */ /* 0x000fe80003800000 */
[----:B------:R3:W-:Y:S01]  /*2c10*/  @!P3 STG.E.U8 desc[UR36][R160.64+0x20], R89 ;  /* 0x00002059a000b986 */ /* 0x0007e2000c101124 */
[----:B------:R-:W-:Y:S05]  /*2c20*/  @P5 BRA `(.L_x_69) ;  /* 0x00000000000c5947 */ /* 0x000fea0003800000 */
[----:B--2---:R-:W3:Y:S02]  /*2c30*/  LDG.E.U8 R157, desc[UR36][R162.64+0x21] ;  /* 0x00002124a29d7981 */ /* 0x004ee4000c1e1100 */
[----:B---3--:R-:W-:-:S05]  /*2c40*/  PRMT R89, R157, 0x8880, RZ ;  /* 0x000088809d597816 */ /* 0x008fca00000000ff */
[----:B------:R-:W-:-:S07]  /*2c50*/  IMAD R22, R89, R156, RZ ;  /* 0x0000009c59167224 */ /* 0x000fce00078e02ff */
.L_x_69:
[----:B------:R-:W-:Y:S05]  /*2c60*/  BSYNC B1 ;  /* 0x0000000000017941 */ /* 0x000fea0003800000 */
.L_x_68:
[----:B------:R-:W-:Y:S01]  /*2c70*/  @!P5 IMAD R105, R105, R155, R22 ;  /* 0x0000009b6969d224 */ /* 0x000fe200078e0216 */
[----:B------:R-:W-:Y:S04]  /*2c80*/  BSSY B1, `(.L_x_70) ;  /* 0x0000006000017945 */ /* 0x000fe80003800000 */
[----:B------:R0:W-:Y:S01]  /*2c90*/  @!P5 STG.E.U8 desc[UR36][R160.64+0x21], R105 ;  /* 0x00002169a000d986 */ /* 0x0001e2000c101124 */
[----:B------:R-:W-:Y:S05]  /*2ca0*/  @P2 BRA `(.L_x_71) ;  /* 0x00000000000c2947 */ /* 0x000fea0003800000 */
[----:B--2---:R-:W3:Y:S02]  /*2cb0*/  LDG.E.U8 R157, desc[UR36][R166.64+0x20] ;  /* 0x00002024a69d7981 */ /* 0x004ee4000c1e1100 */
[----:B---3--:R-:W-:-:S05]  /*2cc0*/  PRMT R89, R157, 0x8880, RZ ;  /* 0x000088809d597816 */ /* 0x008fca00000000ff */
[----:B------:R-:W-:-:S07]  /*2cd0*/  IMAD R22, R89, R156, RZ ;  /* 0x0000009c59167224 */ /* 0x000fce00078e02ff */
.L_x_71:
[----:B------:R-:W-:Y:S05]  /*2ce0*/  BSYNC B1 ;  /* 0x0000000000017941 */ /* 0x000fea0003800000 */
.L_x_70:
        /* <DEDUP_REMOVED lines=11> */
.L_x_73:
[----:B------:R-:W-:Y:S05]  /*2da0*/  BSYNC B1 ;  /* 0x0000000000017941 */ /* 0x000fea0003800000 */
.L_x_72:
[----:B------:R-:W-:Y:S01]  /*2db0*/  @!P4 IMAD R107, R107, R155, R22 ;  /* 0x0000009b6b6bc224 */ /* 0x000fe200078e0216 */
[----:B------:R-:W-:Y:S04]  /*2dc0*/  BSSY B1, `(.L_x_74) ;  /* 0x0000006000017945 */ /* 0x000fe80003800000 */
[----:B------:R0:W-:Y:S01]  /*2dd0*/  @!P4 STG.E.U8 desc[UR36][R8.64+0x21], R107 ;  /* 0x0000216b0800c986 */ /* 0x0001e2000c101124 */
[----:B------:R-:W-:Y:S05]  /*2de0*/  @P3 BRA `(.L_x_75) ;  /* 0x00000000000c3947 */ /* 0x000fea0003800000 */
[----:B--2---:R-:W3:Y:S02]  /*2df0*/  LDG.E.U8 R157, desc[UR36][R162.64+0x28] ;  /* 0x00002824a29d7981 */ /* 0x004ee4000c1e1100 */
[----:B---3--:R-:W-:-:S05]  /*2e00*/  PRMT R89, R157, 0x8880, RZ ;  /* 0x000088809d597816 */ /* 0x008fca00000000ff */
[----:B------:R-:W-:-:S07]  /*2e10*/  IMAD R22, R89, R156, RZ ;  /* 0x0000009c59167224 */ /* 0x000fce00078e02ff */
.L_x_75:
[----:B------:R-:W-:Y:S05]  /*2e20*/  BSYNC B1 ;  /* 0x0000000000017941 */ /* 0x000fea0003800000 */
.L_x_74:
[----:B---3--:R-:W-:Y:S01]  /*2e30*/  @!P3 IMAD R89, R108, R155, R22 ;  /* 0x0000009b6c59b224 */ /* 0x008fe200078e0216 */
[----:B------:R-:W-:Y:S04]  /*2e40*/  BSSY B1, `(.L_x_76) ;  /* 0x0000006000017945 */ /* 0x000fe80003800000 */
[----:B------:R3:W-:Y:S01]  /*2e50*/  @!P3 STG.E.U8 desc[UR36][R160.64+0x28], R89 ;  /* 0x00002859a000b986 */ /* 0x0007e2000c101124 */
[----:B------:R-:W-:Y:S05]  /*2e60*/  @P5 BRA `(.L_x_77) ;  /* 0x00000000000c5947 */ /* 0x000fea0003800000 */
[----:B--2---:R-:W3:Y:S02]  /*2e70*/  LDG.E.U8 R157, desc[UR36][R162.64+0x29] ;  /* 0x00002924a29d7981 */ /* 0x004ee4000c1e1100 */
[----:B---3--:R-:W-:-:S05]  /*2e80*/  PRMT R89, R157, 0x8880, RZ ;  /* 0x000088809d597816 */ /* 0x008fca00000000ff */
[----:B------:R-:W-:-:S07]  /*2e90*/  IMAD R22, R89, R156, RZ ;  /* 0x0000009c59167224 */ /* 0x000fce00078e02ff */
.L_x_77:
[----:B------:R-:W-:Y:S05]  /*2ea0*/  BSYNC B1 ;  /* 0x0000000000017941 */ /* 0x000fea0003800000 */
.L_x_76:
[----:B------:R-:W-:Y:S01]  /*2eb0*/  @!P5 IMAD R109, R109, R155, R22 ;  /* 0x0000009b6d6dd224 */ /* 0x000fe200078e0216 */
[----:B------:R-:W-:Y:S04]  /*2ec0*/  BSSY B1, `(.L_x_78) ;  /* 0x0000006000017945 */ /* 0x000fe80003800000 */
[----:B------:R0:W-:Y:S01]  /*2ed0*/  @!P5 STG.E.U8 desc[UR36][R160.64+0x29], R109 ;  /* 0x0000296da000d986 */ /* 0x0001e2000c101124 */
[----:B------:R-:W-:Y:S05]  /*2ee0*/  @P2 BRA `(.L_x_79) ;  /* 0x00000000000c2947 */ /* 0x000fea0003800000 */
[----:B--2---:R-:W3:Y:S02]  /*2ef0*/  LDG.E.U8 R157, desc[UR36][R166.64+0x28] ;  /* 0x00002824a69d7981 */ /* 0x004ee4000c1e1100 */
[----:B---3--:R-:W-:-:S05]  /*2f00*/  PRMT R89, R157, 0x8880, RZ ;  /* 0x000088809d597816 */ /* 0x008fca00000000ff */
[----:B------:R-:W-:-:S07]  /*2f10*/  IMAD R22, R89, R156, RZ ;  /* 0x0000009c59167224 */ /* 0x000fce00078e02ff */
.L_x_79:
[----:B------:R-:W-:Y:S05]  /*2f20*/  BSYNC B1 ;  /* 0x0000000000017941 */ /* 0x000fea0003800000 */
.L_x_78:
        /* <DEDUP_REMOVED lines=11> */
.L_x_81:
[----:B------:R-:W-:Y:S05]  /*2fe0*/  BSYNC B1 ;  /* 0x0000000000017941 */ /* 0x000fea0003800000 */
.L_x_80:
[----:B------:R-:W-:Y:S01]  /*2ff0*/  @!P4 IMAD R111, R111, R155, R22 ;  /* 0x0000009b6f6fc224 */ /* 0x000fe200078e0216 */
[----:B------:R-:W-:Y:S04]  /*3000*/  BSSY B1, `(.L_x_82) ;  /* 0x0000006000017945 */ /* 0x000fe80003800000 */
[----:B------:R0:W-:Y:S01]  /*3010*/  @!P4 STG.E.U8 desc[UR36][R8.64+0x29], R111 ;  /* 0x0000296f0800c986 */ /* 0x0001e2000c101124 */
[----:B------:R-:W-:Y:S05]  /*3020*/  @P3 BRA `(.L_x_83) ;  /* 0x00000000000c3947 */ /* 0x000fea0003800000 */
[----:B--2---:R-:W3:Y:S02]  /*3030*/  LDG.E.U8 R157, desc[UR36][R162.64+0x30] ;  /* 0x00003024a29d7981 */ /* 0x004ee4000c1e1100 */
[----:B---3--:R-:W-:-:S05]  /*3040*/  PRMT R89, R157, 0x8880, RZ ;  /* 0x000088809d597816 */ /* 0x008fca00000000ff */
[----:B------:R-:W-:-:S07]  /*3050*/  IMAD R22, R89, R156, RZ ;  /* 0x0000009c59167224 */ /* 0x000fce00078e02ff */
.L_x_83:
[----:B------:R-:W-:Y:S05]  /*3060*/  BSYNC B1 ;  /* 0x0000000000017941 */ /* 0x000fea0003800000 */
.L_x_82:
[----:B---3--:R-:W-:Y:S01]  /*3070*/  @!P3 IMAD R89, R112, R155, R22 ;  /* 0x0000009b7059b224 */ /* 0x008fe200078e0216 */
[----:B------:R-:W-:Y:S04]  /*3080*/  BSSY B1, `(.L_x_84) ;  /* 0x0000006000017945 */ /* 0x000fe80003800000 */
[----:B------:R3:W-:Y:S01]  /*3090*/  @!P3 STG.E.U8 desc[UR36][R160.64+0x30], R89 ;  /* 0x00003059a000b986 */ /* 0x0007e2000c101124 */
[----:B------:R-:W-:Y:S05]  /*30a0*/  @P5 BRA `(.L_x_85) ;  /* 0x00000000000c5947 */ /* 0x000fea0003800000 */
[----:B--2---:R-:W3:Y:S02]  /*30b0*/  LDG.E.U8 R157, desc[UR36][R162.64+0x31] ;  /* 0x00003124a29d7981 */ /* 0x004ee4000c1e1100 */
[----:B---3--:R-:W-:-:S05]  /*30c0*/  PRMT R89, R157, 0x8880, RZ ;  /* 0x000088809d597816 */ /* 0x008fca00000000ff */
[----:B------:R-:W-:-:S07]  /*30d0*/  IMAD R22, R89, R156, RZ ;  /* 0x0000009c59167224 */ /* 0x000fce00078e02ff */
.L_x_85:
[----:B------:R-:W-:Y:S05]  /*30e0*/  BSYNC B1 ;  /* 0x0000000000017941 */ /* 0x000fea0003800000 */
.L_x_84:
[----:B------:R-:W-:Y:S01]  /*30f0*/  @!P5 IMAD R113, R113, R155, R22 ;  /* 0x0000009b7171d224 */ /* 0x000fe200078e0216 */
[----:B------:R-:W-:Y:S04]  /*3100*/  BSSY B1, `(.L_x_86) ;  /* 0x0000006000017945 */ /* 0x000fe80003800000 */
[----:B------:R0:W-:Y:S01]  /*3110*/  @!P5 STG.E.U8 desc[UR36][R160.64+0x31], R113 ;  /* 0x00003171a000d986 */ /* 0x0001e2000c101124 */
[----:B------:R-:W-:Y:S05]  /*3120*/  @P2 BRA `(.L_x_87) ;  /* 0x00000000000c2947 */ /* 0x000fea0003800000 */
[----:B--2---:R-:W3:Y:S02]  /*3130*/  LDG.E.U8 R157, desc[UR36][R166.64+0x30] ;  /* 0x00003024a69d7981 */ /* 0x004ee4000c1e1100 */
[----:B---3--:R-:W-:-:S05]  /*3140*/  PRMT R89, R157, 0x8880, RZ ;  /* 0x000088809d597816 */ /* 0x008fca00000000ff */
[----:B------:R-:W-:-:S07]  /*3150*/  IMAD R22, R89, R156, RZ ;  /* 0x0000009c59167224 */ /* 0x000fce00078e02ff */
.L_x_87:
[----:B------:R-:W-:Y:S05]  /*3160*/  BSYNC B1 ;  /* 0x0000000000017941 */ /* 0x000fea0003800000 */
.L_x_86:
        /* <DEDUP_REMOVED lines=11> */
.L_x_89:
[----:B------:R-:W-:Y:S05]  /*3220*/  BSYNC B1 ;  /* 0x0000000000017941 */ /* 0x000fea0003800000 */
.L_x_88:
[----:B------:R-:W-:Y:S01]  /*3230*/  @!P4 IMAD R115, R115, R155, R22 ;  /* 0x0000009b7373c224 */ /* 0x000fe200078e0216 */
[----:B------:R-:W-:Y:S04]  /*3240*/  BSSY B1, `(.L_x_90) ;  /* 0x0000006000017945 */ /* 0x000fe80003800000 */
[----:B------:R0:W-:Y:S01]  /*3250*/  @!P4 STG.E.U8 desc[UR36][R8.64+0x31], R115 ;  /* 0x000031730800c986 */ /* 0x0001e2000c101124 */
[----:B------:R-:W-:Y:S05]  /*3260*/  @P3 BRA `(.L_x_91) ;  /* 0x00000000000c3947 */ /* 0x000fea0003800000 */
[----:B--2---:R-:W3:Y:S02]  /*3270*/  LDG.E.U8 R157, desc[UR36][R162.64+0x38] ;  /* 0x00003824a29d7981 */ /* 0x004ee4000c1e1100 */
[----:B---3--:R-:W-:-:S05]  /*3280*/  PRMT R89, R157, 0x8880, RZ ;  /* 0x000088809d597816 */ /* 0x008fca00000000ff */
[----:B------:R-:W-:-:S07]  /*3290*/  IMAD R22, R89, R156, RZ ;  /* 0x0000009c59167224 */ /* 0x000fce00078e02ff */
.L_x_91:
[----:B------:R-:W-:Y:S05]  /*32a0*/  BSYNC B1 ;  /* 0x0000000000017941 */ /* 0x000fea0003800000 */
.L_x_90:
[----:B---3--:R-:W-:Y:S01]  /*32b0*/  @!P3 IMAD R89, R116, R155, R22 ;  /* 0x0000009b7459b224 */ /* 0x008fe200078e0216 */
[----:B------:R-:W-:Y:S04]  /*32c0*/  BSSY B1, `(.L_x_92) ;  /* 0x0000006000017945 */ /* 0x000fe80003800000 */
[----:B------:R3:W-:Y:S01]  /*32d0*/  @!P3 STG.E.U8 desc[UR36][R160.64+0x38], R89 ;  /* 0x00003859a000b986 */ /* 0x0007e2000c101124 */
[----:B------:R-:W-:Y:S05]  /*32e0*/  @P5 BRA `(.L_x_93) ;  /* 0x00000000000c5947 */ /* 0x000fea0003800000 */
[----:B--2---:R-:W3:Y:S02]  /*32f0*/  LDG.E.U8 R157, desc[UR36][R162.64+0x39] ;  /* 0x00003924a29d7981 */ /* 0x004ee4000c1e1100 */
[----:B---3--:R-:W-:-:S05]  /*3300*/  PRMT R89, R157, 0x8880, RZ ;  /* 0x000088809d597816 */ /* 0x008fca00000000ff */
[----:B------:R-:W-:-:S07]  /*3310*/  IMAD R22, R89, R156, RZ ;  /* 0x0000009c59167224 */ /* 0x000fce00078e02ff */
.L_x_93:
[----:B------:R-:W-:Y:S05]  /*3320*/  BSYNC B1 ;  /* 0x0000000000017941 */ /* 0x000fea0003800000 */
.L_x_92:
[----:B------:R-:W-:Y:S01]  /*3330*/  @!P5 IMAD R117, R117, R155, R22 ;  /* 0x0000009b7575d224 */ /* 0x000fe200078e0216 */
[----:B------:R-:W-:Y:S04]  /*3340*/  BSSY B1, `(.L_x_94) ;  /* 0x0000006000017945 */ /* 0x000fe80003800000 */
[----:B------:R0:W-:Y:S01]  /*3350*/  @!P5 STG.E.U8 desc[UR36][R160.64+0x39], R117 ;  /* 0x00003975a000d986 */ /* 0x0001e2000c101124 */
[----:B------:R-:W-:Y:S05]  /*3360*/  @P2 BRA `(.L_x_95) ;  /* 0x00000000000c2947 */ /* 0x000fea0003800000 */
[----:B--2---:R-:W3:Y:S02]  /*3370*/  LDG.E.U8 R157, desc[UR36][R166.64+0x38] ;  /* 0x00003824a69d7981 */ /* 0x004ee4000c1e1100 */
[----:B---3--:R-:W-:-:S05]  /*3380*/  PRMT R89, R157, 0x8880, RZ ;  /* 0x000088809d597816 */ /* 0x008fca00000000ff */
[----:B------:R-:W-:-:S07]  /*3390*/  IMAD R22, R89, R156, RZ ;  /* 0x0000009c59167224 */ /* 0x000fce00078e02ff */
.L_x_95:
[----:B------:R-:W-:Y:S05]  /*33a0*/  BSYNC B1 ;  /* 0x0000000000017941 */ /* 0x000fea0003800000 */
.L_x_94:
        /* <DEDUP_REMOVED lines=11> */
.L_x_97:
[----:B------:R-:W-:Y:S05]  /*3460*/  BSYNC B1 ;  /* 0x0000000000017941 */ /* 0x000fea0003800000 */
.L_x_96:
[----:B------:R-:W-:Y:S01]  /*3470*/  @!P4 IMAD R119, R119, R155, R22 ;  /* 0x0000009b7777c224 */ /* 0x000fe200078e0216 */
[----:B------:R-:W-:Y:S04]  /*3480*/  BSSY B1, `(.L_x_98) ;  /* 0x0000006000017945 */ /* 0x000fe80003800000 */
[----:B------:R0:W-:Y:S01]  /*3490*/  @!P4 STG.E.U8 desc[UR36][R8.64+0x39], R119 ;  /* 0x000039770800c986 */ /* 0x0001e2000c101124 */
[----:B------:R-:W-:Y:S05]  /*34a0*/  @P3 BRA `(.L_x_99) ;  /* 0x00000000000c3947 */ /* 0x000fea0003800000 */
[----:B--2---:R-:W3:Y:S02]  /*34b0*/  LDG.E.U8 R157, desc[UR36][R162.64+0x40] ;  /* 0x00004024a29d7981 */ /* 0x004ee4000c1e1100 */
[----:B---3--:R-:W-:-:S05]  /*34c0*/  PRMT R89, R157, 0x8880, RZ ;  /* 0x000088809d597816 */ /* 0x008fca00000000ff */
[----:B------:R-:W-:-:S07]  /*34d0*/  IMAD R22, R89, R156, RZ ;  /* 0x0000009c59167224 */ /* 0x000fce00078e02ff */
.L_x_99:
[----:B------:R-:W-:Y:S05]  /*34e0*/  BSYNC B1 ;  /* 0x0000000000017941 */ /* 0x000fea0003800000 */
.L_x_98:
[----:B---3--:R-:W-:Y:S01]  /*34f0*/  @!P3 IMAD R89, R120, R155, R22 ;  /* 0x0000009b7859b224 */ /* 0x008fe200078e0216 */
[----:B------:R-:W-:Y:S04]  /*3500*/  BSSY B1, `(.L_x_100) ;  /* 0x0000006000017945 */ /* 0x000fe80003800000 */
[----:B------:R3:W-:Y:S01]  /*3510*/  @!P3 STG.E.U8 desc[UR36][R160.64+0x40], R89 ;  /* 0x00004059a000b986 */ /* 0x0007e2000c101124 */
[----:B------:R-:W-:Y:S05]  /*3520*/  @P5 BRA `(.L_x_101) ;  /* 0x00000000000c5947 */ /* 0x000fea0003800000 */
[----:B--2---:R-:W3:Y:S02]  /*3530*/  LDG.E.U8 R157, desc[UR36][R162.64+0x41] ;  /* 0x00004124a29d7981 */ /* 0x004ee4000c1e1100 */
[----:B---3--:R-:W-:-:S05]  /*3540*/  PRMT R89, R157, 0x8880, RZ ;  /* 0x000088809d597816 */ /* 0x008fca00000000ff */
[----:B------:R-:W-:-:S07]  /*3550*/  IMAD R22, R89, R156, RZ ;  /* 0x0000009c59167224 */ /* 0x000fce00078e02ff */
.L_x_101:
[----:B------:R-:W-:Y:S05]  /*3560*/  BSYNC B1 ;  /* 0x0000000000017941 */ /* 0x000fea0003800000 */
.L_x_100:
[----:B------:R-:W-:Y:S01]  /*3570*/  @!P5 IMAD R121, R121, R155, R22 ;  /* 0x0000009b7979d224 */ /* 0x000fe200078e0216 */
[----:B------:R-:W-:Y:S04]  /*3580*/  BSSY B1, `(.L_x_102) ;  /* 0x0000006000017945 */ /* 0x000fe80003800000 */
[----:B------:R0:W-:Y:S01]  /*3590*/  @!P5 STG.E.U8 desc[UR36][R160.64+0x41], R121 ;  /* 0x00004179a000d986 */ /* 0x0001e2000c101124 */
[----:B------:R-:W-:Y:S05]  /*35a0*/  @P2 BRA `(.L_x_103) ;  /* 0x00000000000c2947 */ /* 0x000fea0003800000 */
[----:B--2---:R-:W3:Y:S02]  /*35b0*/  LDG.E.U8 R157, desc[UR36][R166.64+0x40] ;  /* 0x00004024a69d7981 */ /* 0x004ee4000c1e1100 */
[----:B---3--:R-:W-:-:S05]  /*35c0*/  PRMT R89, R157, 0x8880, RZ ;  /* 0x000088809d597816 */ /* 0x008fca00000000ff */
[----:B------:R-:W-:-:S07]  /*35d0*/  IMAD R22, R89, R156, RZ ;  /* 0x0000009c59167224 */ /* 0x000fce00078e02ff */
.L_x_103:
[----:B------:R-:W-:Y:S05]  /*35e0*/  BSYNC B1 ;  /* 0x0000000000017941 */ /* 0x000fea0003800000 */
.L_x_102:
        /* <DEDUP_REMOVED lines=11> */
.L_x_105:
[----:B------:R-:W-:Y:S05]  /*36a0*/  BSYNC B1 ;  /* 0x0000000000017941 */ /* 0x000fea0003800000 */
.L_x_104:
[----:B------:R-:W-:Y:S01]  /*36b0*/  @!P4 IMAD R123, R123, R155, R22 ;  /* 0x0000009b7b7bc224 */ /* 0x000fe200078e0216 */
[----:B------:R-:W-:Y:S04]  /*36c0*/  BSSY B1, `(.L_x_106) ;  /* 0x0000006000017945 */ /* 0x000fe80003800000 */
[----:B------:R0:W-:Y:S01]  /*36d0*/  @!P4 STG.E.U8 desc[UR36][R8.64+0x41], R123 ;  /* 0x0000417b0800c986 */ /* 0x0001e2000c101124 */
[----:B------:R-:W-:Y:S05]  /*36e0*/  @P3 BRA `(.L_x_107) ;  /* 0x00000000000c3947 */ /* 0x000fea0003800000 */
[----:B--2---:R-:W3:Y:S02]  /*36f0*/  LDG.E.U8 R157, desc[UR36][R162.64+0x48] ;  /* 0x00004824a29d7981 */ /* 0x004ee4000c1e1100 */
[----:B---3--:R-:W-:-:S05]  /*3700*/  PRMT R89, R157, 0x8880, RZ ;  /* 0x000088809d597816 */ /* 0x008fca00000000ff */
[----:B------:R-:W-:-:S07]  /*3710*/  IMAD R22, R89, R156, RZ ;  /* 0x0000009c59167224 */ /* 0x000fce00078e02ff */
.L_x_107:
[----:B------:R-:W-:Y:S05]  /*3720*/  BSYNC B1 ;  /* 0x0000000000017941 */ /* 0x000fea0003800000 */
.L_x_106:
[----:B---3--:R-:W-:Y:S01]  /*3730*/  @!P3 IMAD R89, R124, R155, R22 ;  /* 0x0000009b7c59b224 */ /* 0x008fe200078e0216 */
[----:B------:R-:W-:Y:S04]  /*3740*/  BSSY B1, `(.L_x_108) ;  /* 0x0000006000017945 */ /* 0x000fe80003800000 */
[----:B------:R3:W-:Y:S01]  /*3750*/  @!P3 STG.E.U8 desc[UR36][R160.64+0x48], R89 ;  /* 0x00004859a000b986 */ /* 0x0007e2000c101124 */
[----:B------:R-:W-:Y:S05]  /*3760*/  @P5 BRA `(.L_x_109) ;  /* 0x00000000000c5947 */ /* 0x000fea0003800000 */
[----:B--2---:R-:W3:Y:S02]  /*3770*/  LDG.E.U8 R157, desc[UR36][R162.64+0x49] ;  /* 0x00004924a29d7981 */ /* 0x004ee4000c1e1100 */
[----:B---3--:R-:W-:-:S05]  /*3780*/  PRMT R89, R157, 0x8880, RZ ;  /* 0x000088809d597816 */ /* 0x008fca00000000ff */
[----:B------:R-:W-:-:S07]  /*3790*/  IMAD R22, R89, R156, RZ ;  /* 0x0000009c59167224 */ /* 0x000fce00078e02ff */
.L_x_109:
[----:B------:R-:W-:Y:S05]  /*37a0*/  BSYNC B1 ;  /* 0x0000000000017941 */ /* 0x000fea0003800000 */
.L_x_108:
[----:B------:R-:W-:Y:S01]  /*37b0*/  @!P5 IMAD R125, R125, R155, R22 ;  /* 0x0000009b7d7dd224 */ /* 0x000fe200078e0216 */
[----:B------:R-:W-:Y:S04]  /*37c0*/  BSSY B1, `(.L_x_110) ;  /* 0x0000006000017945 */ /* 0x000fe80003800000 */
[----:B------:R0:W-:Y:S01]  /*37d0*/  @!P5 STG.E.U8 desc[UR36][R160.64+0x49], R125 ;  /* 0x0000497da000d986 */ /* 0x0001e2000c101124 */
[----:B------:R-:W-:Y:S05]  /*37e0*/  @P2 BRA `(.L_x_111) ;  /* 0x00000000000c2947 */ /* 0x000fea0003800000 */
[----:B--2---:R-:W3:Y:S02]  /*37f0*/  LDG.E.U8 R157, desc[UR36][R166.64+0x48] ;  /* 0x00004824a69d7981 */ /* 0x004ee4000c1e1100 */
[----:B---3--:R-:W-:-:S05]  /*3800*/  PRMT R89, R157, 0x8880, RZ ;  /* 0x000088809d597816 */ /* 0x008fca00000000ff */
[----:B------:R-:W-:-:S07]  /*3810*/  IMAD R22, R89, R156, RZ ;  /* 0x0000009c59167224 */ /* 0x000fce00078e02ff */
.L_x_111:
[----:B------:R-:W-:Y:S05]  /*3820*/  BSYNC B1 ;  /* 0x0000000000017941 */ /* 0x000fea0003800000 */
.L_x_110:
        /* <DEDUP_REMOVED lines=11> */
.L_x_113:
[----:B------:R-:W-:Y:S05]  /*38e0*/  BSYNC B1 ;  /* 0x0000000000017941 */ /* 0x000fea0003800000 */
.L_x_112:
[----:B------:R-:W-:Y:S01]  /*38f0*/  @!P4 IMAD R127, R127, R155, R22 ;  /* 0x0000009b7f7fc224 */ /* 0x000fe200078e0216 */
[----:B------:R-:W-:Y:S04]  /*3900*/  BSSY B1, `(.L_x_114) ;  /* 0x0000006000017945 */ /* 0x000fe80003800000 */
[----:B------:R0:W-:Y:S01]  /*3910*/  @!P4 STG.E.U8 desc[UR36][R8.64+0x49], R127 ;  /* 0x0000497f0800c986 */ /* 0x0001e2000c101124 */
[----:B------:R-:W-:Y:S05]  /*3920*/  @P3 BRA `(.L_x_115) ;  /* 0x00000000000c3947 */ /* 0x000fea0003800000 */
[----:B--2---:R-:W3:Y:S02]  /*3930*/  LDG.E.U8 R157, desc[UR36][R162.64+0x50] ;  /* 0x00005024a29d7981 */ /* 0x004ee4000c1e1100 */
[----:B---3--:R-:W-:-:S05]  /*3940*/  PRMT R89, R157, 0x8880, RZ ;  /* 0x000088809d597816 */ /* 0x008fca00000000ff */
[----:B------:R-:W-:-:S07]  /*3950*/  IMAD R22, R89, R156, RZ ;  /* 0x0000009c59167224 */ /* 0x000fce00078e02ff */
.L_x_115:
[----:B------:R-:W-:Y:S05]  /*3960*/  BSYNC B1 ;  /* 0x0000000000017941 */ /* 0x000fea0003800000 */
.L_x_114:
[----:B---3--:R-:W-:Y:S01]  /*3970*/  @!P3 IMAD R89, R128, R155, R22 ;  /* 0x0000009b8059b224 */ /* 0x008fe200078e0216 */
[----:B------:R-:W-:Y:S04]  /*3980*/  BSSY B1, `(.L_x_116) ;  /* 0x0000006000017945 */ /* 0x000fe80003800000 */
[----:B------:R3:W-:Y:S01]  /*3990*/  @!P3 STG.E.U8 desc[UR36][R160.64+0x50], R89 ;  /* 0x00005059a000b986 */ /* 0x0007e2000c101124 */
[----:B------:R-:W-:Y:S05]  /*39a0*/  @P5 BRA `(.L_x_117) ;  /* 0x00000000000c5947 */ /* 0x000fea0003800000 */
[----:B--2---:R-:W3:Y:S02]  /*39b0*/  LDG.E.U8 R157, desc[UR36][R162.64+0x51] ;  /* 0x00005124a29d7981 */ /* 0x004ee4000c1e1100 */
[----:B---3--:R-:W-:-:S05]  /*39c0*/  PRMT R89, R157, 0x8880, RZ ;  /* 0x000088809d597816 */ /* 0x008fca00000000ff */
[----:B------:R-:W-:-:S07]  /*39d0*/  IMAD R22, R89, R156, RZ ;  /* 0x0000009c59167224 */ /* 0x000fce00078e02ff */
.L_x_117:
[----:B------:R-:W-:Y:S05]  /*39e0*/  BSYNC B1 ;  /* 0x0000000000017941 */ /* 0x000fea0003800000 */
.L_x_116:
[----:B------:R-:W-:Y:S01]  /*39f0*/  @!P5 IMAD R129, R129, R155, R22 ;  /* 0x0000009b8181d224 */ /* 0x000fe200078e0216 */
[----:B------:R-:W-:Y:S04]  /*3a00*/  BSSY B1, `(.L_x_118) ;  /* 0x0000006000017945 */ /* 0x000fe80003800000 */
[----:B------:R0:W-:Y:S01]  /*3a10*/  @!P5 STG.E.U8 desc[UR36][R160.64+0x51], R129 ;  /* 0x00005181a000d986 */ /* 0x0001e2000c101124 */
[----:B------:R-:W-:Y:S05]  /*3a20*/  @P2 BRA `(.L_x_119) ;  /* 0x00000000000c2947 */ /* 0x000fea0003800000 */
[----:B--2---:R-:W3:Y:S02]  /*3a30*/  LDG.E.U8 R157, desc[UR36][R166.64+0x50] ;  /* 0x00005024a69d7981 */ /* 0x004ee4000c1e1100 */
[----:B---3--:R-:W-:-:S05]  /*3a40*/  PRMT R89, R157, 0x8880, RZ ;  /* 0x000088809d597816 */ /* 0x008fca00000000ff */
[----:B------:R-:W-:-:S07]  /*3a50*/  IMAD R22, R89, R156, RZ ;  /* 0x0000009c59167224 */ /* 0x000fce00078e02ff */
.L_x_119:
[----:B------:R-:W-:Y:S05]  /*3a60*/  BSYNC B1 ;  /* 0x0000000000017941 */ /* 0x000fea0003800000 */
.L_x_118:
        /* <DEDUP_REMOVED lines=11> */
.L_x_121:
[----:B------:R-:W-:Y:S05]  /*3b20*/  BSYNC B1 ;  /* 0x0000000000017941 */ /* 0x000fea0003800000 */
.L_x_120:
[----:B------:R-:W-:Y:S01]  /*3b30*/  @!P4 IMAD R131, R131, R155, R22 ;  /* 0x0000009b8383c224 */ /* 0x000fe200078e0216 */
[----:B------:R-:W-:Y:S04]  /*3b40*/  BSSY B1, `(.L_x_122) ;  /* 0x0000006000017945 */ /* 0x000fe80003800000 */
[----:B------:R0:W-:Y:S01]  /*3b50*/  @!P4 STG.E.U8 desc[UR36][R8.64+0x51], R131 ;  /* 0x000051830800c986 */ /* 0x0001e2000c101124 */
[----:B------:R-:W-:Y:S05]  /*3b60*/  @P3 BRA `(.L_x_123) ;  /* 0x00000000000c3947 */ /* 0x000fea0003800000 */
[----:B--2---:R-:W3:Y:S02]  /*3b70*/  LDG.E.U8 R157, desc[UR36][R162.64+0x58] ;  /* 0x00005824a29d7981 */ /* 0x004ee4000c1e1100 */
[----:B---3--:R-:W-:-:S05]  /*3b80*/  PRMT R89, R157, 0x8880, RZ ;  /* 0x000088809d597816 */ /* 0x008fca00000000ff */
[----:B------:R-:W-:-:S07]  /*3b90*/  IMAD R22, R89, R156, RZ ;  /* 0x0000009c59167224 */ /* 0x000fce00078e02ff */
.L_x_123:
[----:B------:R-:W-:Y:S05]  /*3ba0*/  BSYNC B1 ;  /* 0x0000000000017941 */ /* 0x000fea0003800000 */
.L_x_122:
[----:B---3--:R-:W-:Y:S01]  /*3bb0*/  @!P3 IMAD R89, R132, R155, R22 ;  /* 0x0000009b8459b224 */ /* 0x008fe200078e0216 */
[----:B------:R-:W-:Y:S04]  /*3bc0*/  BSSY B1, `(.L_x_124) ;  /* 0x0000006000017945 */ /* 0x000fe80003800000 */
[----:B------:R3:W-:Y:S01]  /*3bd0*/  @!P3 STG.E.U8 desc[UR36][R160.64+0x58], R89 ;  /* 0x00005859a000b986 */ /* 0x0007e2000c101124 */
[----:B------:R-:W-:Y:S05]  /*3be0*/  @P5 BRA `(.L_x_125) ;  /* 0x00000000000c5947 */ /* 0x000fea0003800000 */
[----:B--2---:R-:W3:Y:S02]  /*3bf0*/  LDG.E.U8 R157, desc[UR36][R162.64+0x59] ;  /* 0x00005924a29d7981 */ /* 0x004ee4000c1e1100 */
[----:B---3--:R-:W-:-:S05]  /*3c00*/  PRMT R89, R157, 0x8880, RZ ;  /* 0x000088809d597816 */ /* 0x008fca00000000ff */
[----:B------:R-:W-:-:S07]  /*3c10*/  IMAD R22, R89, R156, RZ ;  /* 0x0000009c59167224 */ /* 0x000fce00078e02ff */
.L_x_125:
[----:B------:R-:W-:Y:S05]  /*3c20*/  BSYNC B1 ;  /* 0x0000000000017941 */ /* 0x000fea0003800000 */
.L_x_124:
[----:B------:R-:W-:Y:S01]  /*3c30*/  @!P5 IMAD R133, R133, R155, R22 ;  /* 0x0000009b8585d224 */ /* 0x000fe200078e0216 */
[----:B------:R-:W-:Y:S04]  /*3c40*/  BSSY B1, `(.L_x_126) ;  /* 0x0000006000017945 */ /* 0x000fe80003800000 */
[----:B------:R0:W-:Y:S01]  /*3c50*/  @!P5 STG.E.U8 desc[UR36][R160.64+0x59], R133 ;  /* 0x00005985a000d986 */ /* 0x0001e2000c101124 */
[----:B------:R-:W-:Y:S05]  /*3c60*/  @P2 BRA `(.L_x_127) ;  /* 0x00000000000c2947 */ /* 0x000fea0003800000 */
[----:B--2---:R-:W3:Y:S02]  /*3c70*/  LDG.E.U8 R157, desc[UR36][R166.64+0x58] ;  /* 0x00005824a69d7981 */ /* 0x004ee4000c1e1100 */
[----:B---3--:R-:W-:-:S05]  /*3c80*/  PRMT R89, R157, 0x8880, RZ ;  /* 0x000088809d597816 */ /* 0x008fca00000000ff */
[----:B------:R-:W-:-:S07]  /*3c90*/  IMAD R22, R89, R156, RZ ;  /* 0x0000009c59167224 */ /* 0x000fce00078e02ff */
.L_x_127:
[----:B------:R-:W-:Y:S05]  /*3ca0*/  BSYNC B1 ;  /* 0x0000000000017941 */ /* 0x000fea0003800000 */
.L_x_126:
        /* <DEDUP_REMOVED lines=11> */
.L_x_129:
[----:B------:R-:W-:Y:S05]  /*3d60*/  BSYNC B1 ;  /* 0x0000000000017941 */ /* 0x000fea0003800000 */
.L_x_128:
[----:B------:R-:W-:Y:S01]  /*3d70*/  @!P4 IMAD R135, R135, R155, R22 ;  /* 0x0000009b8787c224 */ /* 0x000fe200078e0216 */
[----:B------:R-:W-:Y:S04]  /*3d80*/  BSSY B1, `(.L_x_130) ;  /* 0x0000006000017945 */ /* 0x000fe80003800000 */
[----:B------:R0:W-:Y:S01]  /*3d90*/  @!P4 STG.E.U8 desc[UR36][R8.64+0x59], R135 ;  /* 0x000059870800c986 */ /* 0x0001e2000c101124 */
[----:B------:R-:W-:Y:S05]  /*3da0*/  @P3 BRA `(.L_x_131) ;  /* 0x00000000000c3947 */ /* 0x000fea0003800000 */
[----:B--2---:R-:W3:Y:S02]  /*3db0*/  LDG.E.U8 R157, desc[UR36][R162.64+0x60] ;  /* 0x00006024a29d7981 */ /* 0x004ee4000c1e1100 */
[----:B---3--:R-:W-:-:S05]  /*3dc0*/  PRMT R89, R157, 0x8880, RZ ;  /* 0x000088809d597816 */ /* 0x008fca00000000ff */
[----:B------:R-:W-:-:S07]  /*3dd0*/  IMAD R22, R89, R156, RZ ;  /* 0x0000009c59167224 */ /* 0x000fce00078e02ff */
.L_x_131:
[----:B------:R-:W-:Y:S05]  /*3de0*/  BSYNC B1 ;  /* 0x0000000000017941 */ /* 0x000fea0003800000 */
.L_x_130:
[----:B---3--:R-:W-:Y:S01]  /*3df0*/  @!P3 IMAD R89, R136, R155, R22 ;  /* 0x0000009b8859b224 */ /* 0x008fe200078e0216 */
[----:B------:R-:W-:Y:S04]  /*3e00*/  BSSY B1, `(.L_x_132) ;  /* 0x0000006000017945 */ /* 0x000fe80003800000 */
[----:B------:R3:W-:Y:S01]  /*3e10*/  @!P3 STG.E.U8 desc[UR36][R160.64+0x60], R89 ;  /* 0x00006059a000b986 */ /* 0x0007e2000c101124 */
[----:B------:R-:W-:Y:S05]  /*3e20*/  @P5 BRA `(.L_x_133) ;  /* 0x00000000000c5947 */ /* 0x000fea0003800000 */
[----:B--2---:R-:W3:Y:S02]  /*3e30*/  LDG.E.U8 R157, desc[UR36][R162.64+0x61] ;  /* 0x00006124a29d7981 */ /* 0x004ee4000c1e1100 */
[----:B---3--:R-:W-:-:S05]  /*3e40*/  PRMT R89, R157, 0x8880, RZ ;  /* 0x000088809d597816 */ /* 0x008fca00000000ff */
[----:B------:R-:W-:-:S07]  /*3e50*/  IMAD R22, R89, R156, RZ ;  /* 0x0000009c59167224 */ /* 0x000fce00078e02ff */
.L_x_133:
[----:B------:R-:W-:Y:S05]  /*3e60*/  BSYNC B1 ;  /* 0x0000000000017941 */ /* 0x000fea0003800000 */
.L_x_132:
[----:B------:R-:W-:Y:S01]  /*3e70*/  @!P5 IMAD R137, R137, R155, R22 ;  /* 0x0000009b8989d224 */ /* 0x000fe200078e0216 */
[----:B------:R-:W-:Y:S04]  /*3e80*/  BSSY B1, `(.L_x_134) ;  /* 0x0000006000017945 */ /* 0x000fe80003800000 */
[----:B------:R0:W-:Y:S01]  /*3e90*/  @!P5 STG.E.U8 desc[UR36][R160.64+0x61], R137 ;  /* 0x00006189a000d986 */ /* 0x0001e2000c101124 */
[----:B------:R-:W-:Y:S05]  /*3ea0*/  @P2 BRA `(.L_x_135) ;  /* 0x00000000000c2947 */ /* 0x000fea0003800000 */
[----:B--2---:R-:W3:Y:S02]  /*3eb0*/  LDG.E.U8 R157, desc[UR36][R166.64+0x60] ;  /* 0x00006024a69d7981 */ /* 0x004ee4000c1e1100 */
[----:B---3--:R-:W-:-:S05]  /*3ec0*/  PRMT R89, R157, 0x8880, RZ ;  /* 0x000088809d597816 */ /* 0x008fca00000000ff */
[----:B------:R-:W-:-:S07]  /*3ed0*/  IMAD R22, R89, R156, RZ ;  /* 0x0000009c59167224 */ /* 0x000fce00078e02ff */
.L_x_135:
[----:B------:R-:W-:Y:S05]  /*3ee0*/  BSYNC B1 ;  /* 0x0000000000017941 */ /* 0x000fea0003800000 */
.L_x_134:
        /* <DEDUP_REMOVED lines=11> */
.L_x_137:
[----:B------:R-:W-:Y:S05]  /*3fa0*/  BSYNC B1 ;  /* 0x0000000000017941 */ /* 0x000fea0003800000 */
.L_x_136:
[----:B------:R-:W-:Y:S01]  /*3fb0*/  @!P4 IMAD R139, R139, R155, R22 ;  /* 0x0000009b8b8bc224 */ /* 0x000fe200078e0216 */
[----:B------:R-:W-:Y:S04]  /*3fc0*/  BSSY B1, `(.L_x_138) ;  /* 0x0000006000017945 */ /* 0x000fe80003800000 */
[----:B------:R0:W-:Y:S01]  /*3fd0*/  @!P4 STG.E.U8 desc[UR36][R8.64+0x61], R139 ;  /* 0x0000618b0800c986 */ /* 0x0001e2000c101124 */
[----:B------:R-:W-:Y:S05]  /*3fe0*/  @P3 BRA `(.L_x_139) ;  /* 0x00000000000c3947 */ /* 0x000fea0003800000 */
[----:B--2---:R-:W3:Y:S02]  /*3ff0*/  LDG.E.U8 R157, desc[UR36][R162.64+0x68] ;  /* 0x00006824a29d7981 */ /* 0x004ee4000c1e1100 */
[----:B---3--:R-:W-:-:S05]  /*4000*/  PRMT R89, R157, 0x8880, RZ ;  /* 0x000088809d597816 */ /* 0x008fca00000000ff */
[----:B------:R-:W-:-:S07]  /*4010*/  IMAD R22, R89, R156, RZ ;  /* 0x0000009c59167224 */ /* 0x000fce00078e02ff */
.L_x_139:
[----:B------:R-:W-:Y:S05]  /*4020*/  BSYNC B1 ;  /* 0x0000000000017941 */ /* 0x000fea0003800000 */
.L_x_138:
[----:B---3--:R-:W-:Y:S01]  /*4030*/  @!P3 IMAD R89, R140, R155, R22 ;  /* 0x0000009b8c59b224 */ /* 0x008fe200078e0216 */
[----:B------:R-:W-:Y:S04]  /*4040*/  BSSY B1, `(.L_x_140) ;  /* 0x0000006000017945 */ /* 0x000fe80003800000 */
[----:B------:R3:W-:Y:S01]  /*4050*/  @!P3 STG.E.U8 desc[UR36][R160.64+0x68], R89 ;  /* 0x00006859a000b986 */ /* 0x0007e2000c101124 */
[----:B------:R-:W-:Y:S05]  /*4060*/  @P5 BRA `(.L_x_141) ;  /* 0x00000000000c5947 */ /* 0x000fea0003800000 */
[----:B--2---:R-:W3:Y:S02]  /*4070*/  LDG.E.U8 R157, desc[UR36][R162.64+0x69] ;  /* 0x00006924a29d7981 */ /* 0x004ee4000c1e1100 */
[----:B---3--:R-:W-:-:S05]  /*4080*/  PRMT R89, R157, 0x8880, RZ ;  /* 0x000088809d597816 */ /* 0x008fca00000000ff */
[----:B------:R-:W-:-:S07]  /*4090*/  IMAD R22, R89, R156, RZ ;  /* 0x0000009c59167224 */ /* 0x000fce00078e02ff */
.L_x_141:
[----:B------:R-:W-:Y:S05]  /*40a0*/  BSYNC B1 ;  /* 0x0000000000017941 */ /* 0x000fea0003800000 */
.L_x_140:
[----:B------:R-:W-:Y:S01]  /*40b0*/  @!P5 IMAD R141, R141, R155, R22 ;  /* 0x0000009b8d8dd224 */ /* 0x000fe200078e0216 */
[----:B------:R-:W-:Y:S04]  /*40c0*/  BSSY B1, `(.L_x_142) ;  /* 0x0000006000017945 */ /* 0x000fe80003800000 */
[----:B------:R0:W-:Y:S01]  /*40d0*/  @!P5 STG.E.U8 desc[UR36][R160.64+0x69], R141 ;  /* 0x0000698da000d986 */ /* 0x0001e2000c101124 */
[----:B------:R-:W-:Y:S05]  /*40e0*/  @P2 BRA `(.L_x_143) ;  /* 0x00000000000c2947 */ /* 0x000fea0003800000 */
[----:B--2---:R-:W3:Y:S02]  /*40f0*/  LDG.E.U8 R157, desc[UR36][R166.64+0x68] ;  /* 0x00006824a69d7981 */ /* 0x004ee4000c1e1100 */
[----:B---3--:R-:W-:-:S05]  /*4100*/  PRMT R89, R157, 0x8880, RZ ;  /* 0x000088809d597816 */ /* 0x008fca00000000ff */
[----:B------:R-:W-:-:S07]  /*4110*/  IMAD R22, R89, R156, RZ ;  /* 0x0000009c59167224 */ /* 0x000fce00078e02ff */
.L_x_143:
[----:B------:R-:W-:Y:S05]  /*4120*/  BSYNC B1 ;  /* 0x0000000000017941 */ /* 0x000fea0003800000 */
.L_x_142:
        /* <DEDUP_REMOVED lines=11> */
.L_x_145:
[----:B------:R-:W-:Y:S05]  /*41e0*/  BSYNC B1 ;  /* 0x0000000000017941 */ /* 0x000fea0003800000 */
.L_x_144:
[----:B------:R-:W-:Y:S01]  /*41f0*/  @!P4 IMAD R143, R143, R155, R22 ;  /* 0x0000009b8f8fc224 */ /* 0x000fe200078e0216 */
[----:B------:R-:W-:Y:S04]  /*4200*/  BSSY B1, `(.L_x_146) ;  /* 0x0000006000017945 */ /* 0x000fe80003800000 */
[----:B------:R0:W-:Y:S01]  /*4210*/  @!P4 STG.E.U8 desc[UR36][R8.64+0x69], R143 ;  /* 0x0000698f0800c986 */ /* 0x0001e2000c101124 */
[----:B------:R-:W-:Y:S05]  /*4220*/  @P3 BRA `(.L_x_147) ;  /* 0x00000000000c3947 */ /* 0x000fea0003800000 */
[----:B--2---:R-:W3:Y:S02]  /*4230*/  LDG.E.U8 R157, desc[UR36][R162.64+0x70] ;  /* 0x00007024a29d7981 */ /* 0x004ee4000c1e1100 */
[----:B---3--:R-:W-:-:S05]  /*4240*/  PRMT R89, R157, 0x8880, RZ ;  /* 0x000088809d597816 */ /* 0x008fca00000000ff */
[----:B------:R-:W-:-:S07]  /*4250*/  IMAD R22, R89, R156, RZ ;  /* 0x0000009c59167224 */ /* 0x000fce00078e02ff */
.L_x_147:
[----:B------:R-:W-:Y:S05]  /*4260*/  BSYNC B1 ;  /* 0x0000000000017941 */ /* 0x000fea0003800000 */
.L_x_146:
[----:B---3--:R-:W-:Y:S01]  /*4270*/  @!P3 IMAD R89, R144, R155, R22 ;  /* 0x0000009b9059b224 */ /* 0x008fe200078e0216 */
[----:B------:R-:W-:Y:S04]  /*4280*/  BSSY B1, `(.L_x_148) ;  /* 0x0000006000017945 */ /* 0x000fe80003800000 */
[----:B------:R3:W-:Y:S01]  /*4290*/  @!P3 STG.E.U8 desc[UR36][R160.64+0x70], R89 ;  /* 0x00007059a000b986 */ /* 0x0007e2000c101124 */
[----:B------:R-:W-:Y:S05]  /*42a0*/  @P5 BRA `(.L_x_149) ;  /* 0x00000000000c5947 */ /* 0x000fea0003800000 */
[----:B--2---:R-:W3:Y:S02]  /*42b0*/  LDG.E.U8 R157, desc[UR36][R162.64+0x71] ;  /* 0x00007124a29d7981 */ /* 0x004ee4000c1e1100 */
[----:B---3--:R-:W-:-:S05]  /*42c0*/  PRMT R89, R157, 0x8880, RZ ;  /* 0x000088809d597816 */ /* 0x008fca00000000ff */
[----:B------:R-:W-:-:S07]  /*42d0*/  IMAD R22, R89, R156, RZ ;  /* 0x0000009c59167224 */ /* 0x000fce00078e02ff */
.L_x_149:
[----:B------:R-:W-:Y:S05]  /*42e0*/  BSYNC B1 ;  /* 0x0000000000017941 */ /* 0x000fea0003800000 */
.L_x_148:
[----:B------:R-:W-:Y:S01]  /*42f0*/  @!P5 IMAD R145, R145, R155, R22 ;  /* 0x0000009b9191d224 */ /* 0x000fe200078e0216 */
[----:B------:R-:W-:Y:S04]  /*4300*/  BSSY B1, `(.L_x_150) ;  /* 0x0000006000017945 */ /* 0x000fe80003800000 */
[----:B------:R0:W-:Y:S01]  /*4310*/  @!P5 STG.E.U8 desc[UR36][R160.64+0x71], R145 ;  /* 0x00007191a000d986 */ /* 0x0001e2000c101124 */
[----:B------:R-:W-:Y:S05]  /*4320*/  @P2 BRA `(.L_x_151) ;  /* 0x00000000000c2947 */ /* 0x000fea0003800000 */
[----:B--2---:R-:W3:Y:S02]  /*4330*/  LDG.E.U8 R157, desc[UR36][R166.64+0x70] ;  /* 0x00007024a69d7981 */ /* 0x004ee4000c1e1100 */
[----:B---3--:R-:W-:-:S05]  /*4340*/  PRMT R89, R157, 0x8880, RZ ;  /* 0x000088809d597816 */ /* 0x008fca00000000ff */
[----:B------:R-:W-:-:S07]  /*4350*/  IMAD R22, R89, R156, RZ ;  /* 0x0000009c59167224 */ /* 0x000fce00078e02ff */
.L_x_151:
[----:B------:R-:W-:Y:S05]  /*4360*/  BSYNC B1 ;  /* 0x0000000000017941 */ /* 0x000fea0003800000 */
.L_x_150:
[C---:B------:R-:W-:Y:S01]  /*4370*/  ISETP.LT.OR P4, PT, R3.reuse, 0x72, !P1 ;  /* 0x000000720300780c */ /* 0x040fe20004f81670 */
[----:B---3--:R-:W-:Y:S01]  /*4380*/  @!P2 IMAD R89, R146, R155, R22 ;  /* 0x0000009b9259a224 */ /* 0x008fe200078e0216 */
[----:B------:R-:W-:Y:S01]  /*4390*/  BSSY B1, `(.L_x_152) ;  /* 0x000000b000017945 */ /* 0x000fe20003800000 */
[----:B------:R-:W-:Y:S02]  /*43a0*/  ISETP.LT.OR P3, PT, R3, 0x79, !P0 ;  /* 0x000000790300780c */ /* 0x000fe40004761670 */
[----:B------:R-:W-:Y:S01]  /*43b0*/  IADD3 R153, P5, R153, 0x80, RZ ;  /* 0x0000008099997810 */ /* 0x000fe20007fbe0ff */
[----:B------:R3:W-:Y:S01]  /*43c0*/  @!P2 STG.E.U8 desc[UR36][R8.64+0x70], R89 ;  /* 0x000070590800a986 */ /* 0x0007e2000c101124 */
[C---:B------:R-:W-:Y:S02]  /*43d0*/  ISETP.LT.OR P2, PT, R3.reuse, 0x79, !P1 ;  /* 0x000000790300780c */ /* 0x040fe40004f41670 */
[C---:B------:R-:W-:Y:S02]  /*43e0*/  ISETP.LT.OR P0, PT, R3.reuse, 0x7a, !P0 ;  /* 0x0000007a0300780c */ /* 0x040fe40004701670 */
[----:B------:R-:W-:-:S02]  /*43f0*/  ISETP.LT.OR P1, PT, R3, 0x7a, !P1 ;  /* 0x0000007a0300780c */ /* 0x000fc40004f21670 */
[----:B------:R-:W-:Y:S11]  /*4400*/  @P4 BRA `(.L_x_153) ;  /* 0x00000000000c4947 */ /* 0x000ff60003800000 */
[----:B--2---:R-:W3:Y:S02]  /*4410*/  LDG.E.U8 R157, desc[UR36][R166.64+0x71] ;  /* 0x00007124a69d7981 */ /* 0x004ee4000c1e1100 */
[----:B---3--:R-:W-:-:S05]  /*4420*/  PRMT R89, R157, 0x8880, RZ ;  /* 0x000088809d597816 */ /* 0x008fca00000000ff */
[----:B------:R-:W-:-:S07]  /*4430*/  IMAD R22, R89, R156, RZ ;  /* 0x0000009c59167224 */ /* 0x000fce00078e02ff */
.L_x_153:
[----:B------:R-:W-:Y:S05]  /*4440*/  BSYNC B1 ;  /* 0x0000000000017941 */ /* 0x000fea0003800000 */
.L_x_152:
[----:B------:R-:W-:Y:S01]  /*4450*/  @!P4 IMAD R147, R147, R155, R22 ;  /* 0x0000009b9393c224 */ /* 0x000fe200078e0216 */
[----:B------:R-:W-:Y:S04]  /*4460*/  BSSY B1, `(.L_x_154) ;  /* 0x0000006000017945 */ /* 0x000fe80003800000 */
[----:B------:R0:W-:Y:S01]  /*4470*/  @!P4 STG.E.U8 desc[UR36][R8.64+0x71], R147 ;  /* 0x000071930800c986 */ /* 0x0001e2000c101124 */
[----:B------:R-:W-:Y:S05]  /*4480*/  @P3 BRA `(.L_x_155) ;  /* 0x00000000000c3947 */ /* 0x000fea0003800000 */
[----:B--2---:R-:W3:Y:S02]  /*4490*/  LDG.E.U8 R157, desc[UR36][R162.64+0x78] ;  /* 0x00007824a29d7981 */ /* 0x004ee4000c1e1100 */
[----:B---3--:R-:W-:-:S05]  /*44a0*/  PRMT R89, R157, 0x8880, RZ ;  /* 0x000088809d597816 */ /* 0x008fca00000000ff */
[----:B------:R-:W-:-:S07]  /*44b0*/  IMAD R22, R89, R156, RZ ;  /* 0x0000009c59167224 */ /* 0x000fce00078e02ff */
.L_x_155:
[----:B------:R-:W-:Y:S05]  /*44c0*/  BSYNC B1 ;  /* 0x0000000000017941 */ /* 0x000fea0003800000 */
.L_x_154:
[----:B---3--:R-:W-:Y:S01]  /*44d0*/  @!P3 IMAD R89, R148, R155, R22 ;  /* 0x0000009b9459b224 */ /* 0x008fe200078e0216 */
[----:B------:R-:W-:Y:S01]  /*44e0*/  BSSY B1, `(.L_x_156) ;  /* 0x0000007000017945 */ /* 0x000fe20003800000 */
[----:B----4-:R-:W-:-:S03]  /*44f0*/  IMAD.X R91, RZ, RZ, R5, P5 ;  /* 0x000000ffff5b7224 */ /* 0x010fc600028e0605 */
[----:B------:R3:W-:Y:S01]  /*4500*/  @!P3 STG.E.U8 desc[UR36][R160.64+0x78], R89 ;  /* 0x00007859a000b986 */ /* 0x0007e2000c101124 */
[----:B------:R-:W-:Y:S05]  /*4510*/  @P0 BRA `(.L_x_157) ;  /* 0x00000000000c0947 */ /* 0x000fea0003800000 */
[----:B--2---:R-:W2:Y:S02]  /*4520*/  LDG.E.U8 R157, desc[UR36][R162.64+0x79] ;  /* 0x00007924a29d7981 */ /* 0x004ea4000c1e1100 */
[----:B--2---:R-:W-:-:S05]  /*4530*/  PRMT R5, R157, 0x8880, RZ ;  /* 0x000088809d057816 */ /* 0x004fca00000000ff */
[----:B------:R-:W-:-:S07]  /*4540*/  IMAD R22, R5, R156, RZ ;  /* 0x0000009c05167224 */ /* 0x000fce00078e02ff */
.L_x_157:
[----:B------:R-:W-:Y:S05]  /*4550*/  BSYNC B1 ;  /* 0x0000000000017941 */ /* 0x000fea0003800000 */
.L_x_156:
[----:B------:R-:W-:Y:S01]  /*4560*/  @!P0 IMAD R149, R149, R155, R22 ;  /* 0x0000009b95958224 */ /* 0x000fe200078e0216 */
[----:B------:R-:W-:Y:S01]  /*4570*/  BSSY B1, `(.L_x_158) ;  /* 0x0000007000017945 */ /* 0x000fe20003800000 */
[----:B------:R-:W-:-:S03]  /*4580*/  IMAD R4, R91, R158, RZ ;  /* 0x0000009e5b047224 */ /* 0x000fc600078e02ff */
[----:B------:R4:W-:Y:S01]  /*4590*/  @!P0 STG.E.U8 desc[UR36][R160.64+0x79], R149 ;  /* 0x00007995a0008986 */ /* 0x0009e2000c101124 */
[----:B------:R-:W-:Y:S05]  /*45a0*/  @P2 BRA `(.L_x_159) ;  /* 0x00000000000c2947 */ /* 0x000fea0003800000 */
[----:B--2---:R-:W2:Y:S02]  /*45b0*/  LDG.E.U8 R157, desc[UR36][R166.64+0x78] ;  /* 0x00007824a69d7981 */ /* 0x004ea4000c1e1100 */
[----:B--2---:R-:W-:-:S05]  /*45c0*/  PRMT R5, R157, 0x8880, RZ ;  /* 0x000088809d057816 */ /* 0x004fca00000000ff */
[----:B------:R-:W-:-:S07]  /*45d0*/  IMAD R22, R5, R156, RZ ;  /* 0x0000009c05167224 */ /* 0x000fce00078e02ff */
.L_x_159:
[----:B------:R-:W-:Y:S05]  /*45e0*/  BSYNC B1 ;  /* 0x0000000000017941 */ /* 0x000fea0003800000 */
.L_x_158:
[----:B------:R-:W-:Y:S01]  /*45f0*/  @!P2 IMAD R5, R150, R155, R22 ;  /* 0x0000009b9605a224 */ /* 0x000fe200078e0216 */
[----:B------:R-:W-:Y:S01]  /*4600*/  BSSY B1, `(.L_x_160) ;  /* 0x0000009000017945 */ /* 0x000fe20003800000 */
[C---:B---3--:R-:W-:Y:S02]  /*4610*/  IMAD R89, R153.reuse, R159, R4 ;  /* 0x0000009f99597224 */ /* 0x048fe400078e0204 */
[CC--:B------:R-:W-:Y:S01]  /*4620*/  IMAD.WIDE.U32 R164, R153.reuse, R158.reuse, R164 ;  /* 0x0000009e99a47225 */ /* 0x0c0fe200078e00a4 */
[----:B------:R3:W-:Y:S03]  /*4630*/  @!P2 STG.E.U8 desc[UR36][R8.64+0x78], R5 ;  /* 0x000078050800a986 */ /* 0x0007e6000c101124 */
[----:B------:R-:W-:Y:S01]  /*4640*/  IMAD.WIDE.U32 R158, R153, R158, R20 ;  /* 0x0000009e999e7225 */ /* 0x000fe200078e0014 */
[----:B------:R-:W-:Y:S06]  /*4650*/  @P1 BRA `(.L_x_161) ;  /* 0x00000000000c1947 */ /* 0x000fec0003800000 */
[----:B--2---:R-:W3:Y:S02]  /*4660*/  LDG.E.U8 R157, desc[UR36][R166.64+0x79] ;  /* 0x00007924a69d7981 */ /* 0x004ee4000c1e1100 */
[----:B---3--:R-:W-:-:S05]  /*4670*/  PRMT R5, R157, 0x8880, RZ ;  /* 0x000088809d057816 */ /* 0x008fca00000000ff */
[----:B------:R-:W-:-:S07]  /*4680*/  IMAD R22, R5, R156, RZ ;  /* 0x0000009c05167224 */ /* 0x000fce00078e02ff */
.L_x_161:
[----:B------:R-:W-:Y:S05]  /*4690*/  BSYNC B1 ;  /* 0x0000000000017941 */ /* 0x000fea0003800000 */
.L_x_160:
[----:B------:R-:W-:Y:S01]  /*46a0*/  @!P1 IMAD R151, R151, R155, R22 ;  /* 0x0000009b97979224 */ /* 0x000fe200078e0216 */
[----:B------:R-:W-:Y:S01]  /*46b0*/  ISETP.GE.AND P2, PT, R0, 0x81, PT ;  /* 0x000000810000780c */ /* 0x000fe20003f46270 */
[----:B------:R-:W-:Y:S01]  /*46c0*/  BSSY B1, `(.L_x_162) ;  /* 0x000000c000017945 */ /* 0x000fe20003800000 */
[----:B------:R-:W-:Y:S02]  /*46d0*/  IADD3 R4, P5, R158, R12, RZ ;  /* 0x0000000c9e047210 */ /* 0x000fe40007fbe0ff */
[----:B------:R0:W-:Y:S01]  /*46e0*/  @!P1 STG.E.U8 desc[UR36][R8.64+0x79], R151 ;  /* 0x0000799708009986 */ /* 0x0001e2000c101124 */
[----:B------:R-:W-:Y:S02]  /*46f0*/  ISETP.LT.OR P1, PT, R3, 0x1, !P2 ;  /* 0x000000010300780c */ /* 0x000fe40005721670 */
[----:B---3--:R-:W-:Y:S02]  /*4700*/  IADD3.X R5, R13, R159, R89, P5, !PT ;  /* 0x0000009f0d057210 */ /* 0x008fe40002ffe459 */
[----:B------:R-:W-:-:S02]  /*4710*/  ISETP.GE.AND P0, PT, R0, 0x89, PT ;  /* 0x000000890000780c */ /* 0x000fc40003f06270 */
[----:B------:R-:W-:Y:S02]  /*4720*/  IADD3 R12, P4, P3, R14, R12, R164 ;  /* 0x0000000c0e0c7210 */ /* 0x000fe40007b9e0a4 */
[----:B------:R-:W-:-:S05]  /*4730*/  ISETP.LT.OR P5, PT, R3, 0x2, !P2 ;  /* 0x000000020300780c */ /* 0x000fca00057a1670 */
[----:B0-----:R-:W-:Y:S08]  /*4740*/  @P1 BRA `(.L_x_163) ;  /* 0x00000000000c1947 */ /* 0x001ff00003800000 */
[----:B--2---:R-:W2:Y:S02]  /*4750*/  LDG.E.U8 R157, desc[UR36][R4.64] ;  /* 0x00000024049d7981 */ /* 0x004ea4000c1e1100 */
[----:B--2---:R-:W-:-:S05]  /*4760*/  PRMT R9, R157, 0x8880, RZ ;  /* 0x000088809d097816 */ /* 0x004fca00000000ff */
[----:B------:R-:W-:-:S07]  /*4770*/  IMAD R22, R9, R156, RZ ;  /* 0x0000009c09167224 */ /* 0x000fce00078e02ff */
.L_x_163:
[----:B------:R-:W-:Y:S05]  /*4780*/  BSYNC B1 ;  /* 0x0000000000017941 */ /* 0x000fea0003800000 */
.L_x_162:
[----:B------:R-:W-:Y:S01]  /*4790*/  @!P1 IMAD R9, R24, R155, R22 ;  /* 0x0000009b18099224 */ /* 0x000fe200078e0216 */
[----:B------:R-:W-:Y:S01]  /*47a0*/  BSSY B1, `(.L_x_164) ;  /* 0x0000007000017945 */ /* 0x000fe20003800000 */
[----:B------:R-:W-:-:S03]  /*47b0*/  IMAD.IADD R164, R89, 0x1, R165 ;  /* 0x0000000159a47824 */ /* 0x000fc600078e02a5 */
[----:B------:R0:W-:Y:S01]  /*47c0*/  @!P1 STG.E.U8 desc[UR36][R6.64], R9 ;  /* 0x0000000906009986 */ /* 0x0001e2000c101124 */
[----:B------:R-:W-:Y:S05]  /*47d0*/  @P5 BRA `(.L_x_165) ;  /* 0x00000000000c5947 */ /* 0x000fea0003800000 */
[----:B--2---:R-:W0:Y:S02]  /*47e0*/  LDG.E.U8 R157, desc[UR36][R4.64+0x1] ;  /* 0x00000124049d7981 */ /* 0x004e24000c1e1100 */
[----:B0-----:R-:W-:-:S05]  /*47f0*/  PRMT R9, R157, 0x8880, RZ ;  /* 0x000088809d097816 */ /* 0x001fca00000000ff */
[----:B------:R-:W-:-:S07]  /*4800*/  IMAD R22, R9, R156, RZ ;  /* 0x0000009c09167224 */ /* 0x000fce00078e02ff */
.L_x_165:
[----:B------:R-:W-:Y:S05]  /*4810*/  BSYNC B1 ;  /* 0x0000000000017941 */ /* 0x000fea0003800000 */
.L_x_164:
[----:B------:R-:W-:Y:S01]  /*4820*/  ISETP.LT.OR P1, PT, R3, 0x1, !P0 ;  /* 0x000000010300780c */ /* 0x000fe20004721670 */
[----:B------:R-:W-:Y:S01]  /*4830*/  @!P5 IMAD R25, R25, R155, R22 ;  /* 0x0000009b1919d224 */ /* 0x000fe200078e0216 */
[----:B------:R-:W-:Y:S01]  /*4840*/  BSSY B1, `(.L_x_166) ;  /* 0x000000a000017945 */ /* 0x000fe20003800000 */
[----:B------:R-:W-:Y:S02]  /*4850*/  IADD3.X R13, R21, R13, R164, P4, P3 ;  /* 0x0000000d150d7210 */ /* 0x000fe400027e64a4 */
[C---:B------:R-:W-:Y:S01]  /*4860*/  ISETP.LT.OR P4, PT, R3.reuse, 0x2, !P0 ;  /* 0x000000020300780c */ /* 0x040fe20004781670 */
[----:B------:R3:W-:Y:S01]  /*4870*/  @!P5 STG.E.U8 desc[UR36][R6.64+0x1], R25 ;  /* 0x000001190600d986 */ /* 0x0007e2000c101124 */
[C---:B------:R-:W-:Y:S02]  /*4880*/  ISETP.LT.OR P5, PT, R3.reuse, 0x9, !P2 ;  /* 0x000000090300780c */ /* 0x040fe400057a1670 */
[----:B------:R-:W-:-:S04]  /*4890*/  ISETP.LT.OR P3, PT, R3, 0xa, !P2 ;  /* 0x0000000a0300780c */ /* 0x000fc80005761670 */
[----:B------:R-:W-:Y:S09]  /*48a0*/  @P1 BRA `(.L_x_167) ;  /* 0x00000000000c1947 */ /* 0x000ff20003800000 */
[----:B--2---:R-:W0:Y:S02]  /*48b0*/  LDG.E.U8 R157, desc[UR36][R12.64] ;  /* 0x000000240c9d7981 */ /* 0x004e24000c1e1100 */
[----:B0-----:R-:W-:-:S05]  /*48c0*/  PRMT R9, R157, 0x8880, RZ ;  /* 0x000088809d097816 */ /* 0x001fca00000000ff */
[----:B------:R-:W-:-:S07]  /*48d0*/  IMAD R22, R9, R156, RZ ;  /* 0x0000009c09167224 */ /* 0x000fce00078e02ff */
.L_x_167:
[----:B------:R-:W-:Y:S05]  /*48e0*/  BSYNC B1 ;  /* 0x0000000000017941 */ /* 0x000fea0003800000 */
.L_x_166:
[----:B0-----:R-:W-:Y:S01]  /*48f0*/  @!P1 IMAD R9, R26, R155, R22 ;  /* 0x0000009b1a099224 */ /* 0x001fe200078e0216 */
[----:B------:R-:W-:Y:S04]  /*4900*/  BSSY B1, `(.L_x_168) ;  /* 0x0000006000017945 */ /* 0x000fe80003800000 */
[----:B------:R0:W-:Y:S01]  /*4910*/  @!P1 STG.E.U8 desc[UR36][R10.64], R9 ;  /* 0x000000090a009986 */ /* 0x0001e2000c101124 */
[----:B------:R-:W-:Y:S05]  /*4920*/  @P4 BRA `(.L_x_169) ;  /* 0x00000000000c4947 */ /* 0x000fea0003800000 */
[----:B--2---:R-:W0:Y:S02]  /*4930*/  LDG.E.U8 R157, desc[UR36][R12.64+0x1] ;  /* 0x000001240c9d7981 */ /* 0x004e24000c1e1100 */
[----:B0-----:R-:W-:-:S05]  /*4940*/  PRMT R9, R157, 0x8880, RZ ;  /* 0x000088809d097816 */ /* 0x001fca00000000ff */
[----:B------:R-:W-:-:S07]  /*4950*/  IMAD R22, R9, R156, RZ ;  /* 0x0000009c09167224 */ /* 0x000fce00078e02ff */
.L_x_169:
[----:B------:R-:W-:Y:S05]  /*4960*/  BSYNC B1 ;  /* 0x0000000000017941 */ /* 0x000fea0003800000 */
.L_x_168:
[----:B------:R-:W-:Y:S01]  /*4970*/  @!P4 IMAD R27, R27, R155, R22 ;  /* 0x0000009b1b1bc224 */ /* 0x000fe200078e0216 */
[----:B------:R-:W-:Y:S04]  /*4980*/  BSSY B1, `(.L_x_170) ;  /* 0x0000006000017945 */ /* 0x000fe80003800000 */
[----:B------:R0:W-:Y:S01]  /*4990*/  @!P4 STG.E.U8 desc[UR36][R10.64+0x1], R27 ;  /* 0x0000011b0a00c986 */ /* 0x0001e2000c101124 */
[----:B------:R-:W-:Y:S05]  /*49a0*/  @P5 BRA `(.L_x_171) ;  /* 0x00000000000c5947 */ /* 0x000fea0003800000 */
[----:B--2---:R-:W0:Y:S02]  /*49b0*/  LDG.E.U8 R157, desc[UR36][R4.64+0x8] ;  /* 0x00000824049d7981 */ /* 0x004e24000c1e1100 */
[----:B0-----:R-:W-:-:S05]  /*49c0*/  PRMT R9, R157, 0x8880, RZ ;  /* 0x000088809d097816 */ /* 0x001fca00000000ff */
[----:B------:R-:W-:-:S07]  /*49d0*/  IMAD R22, R9, R156, RZ ;  /* 0x0000009c09167224 */ /* 0x000fce00078e02ff */
.L_x_171:
[----:B------:R-:W-:Y:S05]  /*49e0*/  BSYNC B1 ;  /* 0x0000000000017941 */ /* 0x000fea0003800000 */
.L_x_170:
[----:B0-----:R-:W-:Y:S01]  /*49f0*/  @!P5 IMAD R9, R28, R155, R22 ;  /* 0x0000009b1c09d224 */ /* 0x001fe200078e0216 */
[----:B------:R-:W-:Y:S04]  /*4a00*/  BSSY B1, `(.L_x_172) ;  /* 0x0000006000017945 */ /* 0x000fe80003800000 */
[----:B------:R0:W-:Y:S01]  /*4a10*/  @!P5 STG.E.U8 desc[UR36][R6.64+0x8], R9 ;  /* 0x000008090600d986 */ /* 0x0001e2000c101124 */
[----:B------:R-:W-:Y:S05]  /*4a20*/  @P3 BRA `(.L_x_173) ;  /* 0x00000000000c3947 */ /* 0x000fea0003800000 */
[----:B--2---:R-:W0:Y:S02]  /*4a30*/  LDG.E.U8 R157, desc[UR36][R4.64+0x9] ;  /* 0x00000924049d7981 */ /* 0x004e24000c1e1100 */
[----:B0-----:R-:W-:-:S05]  /*4a40*/  PRMT R9, R157, 0x8880, RZ ;  /* 0x000088809d097816 */ /* 0x001fca00000000ff */
[----:B------:R-:W-:-:S07]  /*4a50*/  IMAD R22, R9, R156, RZ ;  /* 0x0000009c09167224 */ /* 0x000fce00078e02ff */
.L_x_173:
[----:B------:R-:W-:Y:S05]  /*4a60*/  BSYNC B1 ;  /* 0x0000000000017941 */ /* 0x000fea0003800000 */
.L_x_172:
[----:B------:R-:W-:Y:S01]  /*4a70*/  ISETP.LT.OR P5, PT, R3, 0x9, !P0 ;  /* 0x000000090300780c */ /* 0x000fe200047a1670 */
[----:B------:R-:W-:Y:S01]  /*4a80*/  @!P3 IMAD R29, R29, R155, R22 ;  /* 0x0000009b1d1db224 */ /* 0x000fe200078e0216 */
[----:B------:R-:W-:Y:S01]  /*4a90*/  BSSY B1, `(.L_x_174) ;  /* 0x0000009000017945 */ /* 0x000fe20003800000 */
[C---:B------:R-:W-:Y:S02]  /*4aa0*/  ISETP.LT.OR P4, PT, R3.reuse, 0xa, !P0 ;  /* 0x0000000a0300780c */ /* 0x040fe40004781670 */
[C---:B------:R-:W-:Y:S01]  /*4ab0*/  ISETP.LT.OR P1, PT, R3.reuse, 0x12, !P2 ;  /* 0x000000120300780c */ /* 0x040fe20005721670 */
[----:B------:R0:W-:Y:S01]  /*4ac0*/  @!P3 STG.E.U8 desc[UR36][R6.64+0x9], R29 ;  /* 0x0000091d0600b986 */ /* 0x0001e2000c101124 */
[----:B------:R-:W-:-:S06]  /*4ad0*/  ISETP.LT.OR P3, PT, R3, 0x11, !P2 ;  /* 0x000000110300780c */ /* 0x000fcc0005761670 */
[----:B------:R-:W-:Y:S07]  /*4ae0*/  @P5 BRA `(.L_x_175) ;  /* 0x00000000000c5947 */ /* 0x000fee0003800000 */
[----:B--2---:R-:W0:Y:S02]  /*4af0*/  LDG.E.U8 R157, desc[UR36][R12.64+0x8] ;  /* 0x000008240c9d7981 */ /* 0x004e24000c1e1100 */
[----:B0-----:R-:W-:-:S05]  /*4b00*/  PRMT R9, R157, 0x8880, RZ ;  /* 0x000088809d097816 */ /* 0x001fca00000000ff */
[----:B------:R-:W-:-:S07]  /*4b10*/  IMAD R22, R9, R156, RZ ;  /* 0x0000009c09167224 */ /* 0x000fce00078e02ff */
.L_x_175:
[----:B------:R-:W-:Y:S05]  /*4b20*/  BSYNC B1 ;  /* 0x0000000000017941 */ /* 0x000fea0003800000 */
.L_x_174:
[----:B0-----:R-:W-:Y:S01]  /*4b30*/  @!P5 IMAD R9, R30, R155, R22 ;  /* 0x0000009b1e09d224 */ /* 0x001fe200078e0216 */
[----:B------:R-:W-:Y:S04]  /*4b40*/  BSSY B1, `(.L_x_176) ;  /* 0x0000006000017945 */ /* 0x000fe80003800000 */
[----:B------:R0:W-:Y:S01]  /*4b50*/  @!P5 STG.E.U8 desc[UR36][R10.64+0x8], R9 ;  /* 0x000008090a00d986 */ /* 0x0001e2000c101124 */
[----:B------:R-:W-:Y:S05]  /*4b60*/  @P4 BRA `(.L_x_177) ;  /* 0x00000000000c4947 */ /* 0x000fea0003800000 */
[----:B--2---:R-:W0:Y:S02]  /*4b70*/  LDG.E.U8 R157, desc[UR36][R12.64+0x9] ;  /* 0x000009240c9d7981 */ /* 0x004e24000c1e1100 */
[----:B0-----:R-:W-:-:S05]  /*4b80*/  PRMT R9, R157, 0x8880, RZ ;  /* 0x000088809d097816 */ /* 0x001fca00000000ff */
[----:B------:R-:W-:-:S07]  /*4b90*/  IMAD R22, R9, R156, RZ ;  /* 0x0000009c09167224 */ /* 0x000fce00078e02ff */
.L_x_177:
[----:B------:R-:W-:Y:S05]  /*4ba0*/  BSYNC B1 ;  /* 0x0000000000017941 */ /* 0x000fea0003800000 */
.L_x_176:
[----:B------:R-:W-:Y:S01]  /*4bb0*/  @!P4 IMAD R31, R31, R155, R22 ;  /* 0x0000009b1f1fc224 */ /* 0x000fe200078e0216 */
[----:B------:R-:W-:Y:S04]  /*4bc0*/  BSSY B1, `(.L_x_178) ;  /* 0x0000006000017945 */ /* 0x000fe80003800000 */
[----:B------:R0:W-:Y:S01]  /*4bd0*/  @!P4 STG.E.U8 desc[UR36][R10.64+0x9], R31 ;  /* 0x0000091f0a00c986 */ /* 0x0001e2000c101124 */
[----:B------:R-:W-:Y:S05]  /*4be0*/  @P3 BRA `(.L_x_179) ;  /* 0x00000000000c3947 */ /* 0x000fea0003800000 */
[----:B--2---:R-:W0:Y:S02]  /*4bf0*/  LDG.E.U8 R157, desc[UR36][R4.64+0x10] ;  /* 0x00001024049d7981 */ /* 0x004e24000c1e1100 */
[----:B0-----:R-:W-:-:S05]  /*4c00*/  PRMT R9, R157, 0x8880, RZ ;  /* 0x000088809d097816 */ /* 0x001fca00000000ff */
[----:B------:R-:W-:-:S07]  /*4c10*/  IMAD R22, R9, R156, RZ ;  /* 0x0000009c09167224 */ /* 0x000fce00078e02ff */
.L_x_179:
[----:B------:R-:W-:Y:S05]  /*4c20*/  BSYNC B1 ;  /* 0x0000000000017941 */ /* 0x000fea0003800000 */
.L_x_178:
[----:B0-----:R-:W-:Y:S01]  /*4c30*/  @!P3 IMAD R9, R32, R155, R22 ;  /* 0x0000009b2009b224 */ /* 0x001fe200078e0216 */
[----:B------:R-:W-:Y:S04]  /*4c40*/  BSSY B1, `(.L_x_180) ;  /* 0x0000006000017945 */ /* 0x000fe80003800000 */
[----:B------:R0:W-:Y:S01]  /*4c50*/  @!P3 STG.E.U8 desc[UR36][R6.64+0x10], R9 ;  /* 0x000010090600b986 */ /* 0x0001e2000c101124 */
[----:B------:R-:W-:Y:S05]  /*4c60*/  @P1 BRA `(.L_x_181) ;  /* 0x00000000000c1947 */ /* 0x000fea0003800000 */
[----:B--2---:R-:W0:Y:S02]  /*4c70*/  LDG.E.U8 R157, desc[UR36][R4.64+0x11] ;  /* 0x00001124049d7981 */ /* 0x004e24000c1e1100 */
[----:B0-----:R-:W-:-:S05]  /*4c80*/  PRMT R9, R157, 0x8880, RZ ;  /* 0x000088809d097816 */ /* 0x001fca00000000ff */
[----:B------:R-:W-:-:S07]  /*4c90*/  IMAD R22, R9, R156, RZ ;  /* 0x0000009c09167224 */ /* 0x000fce00078e02ff */
.L_x_181:
[----:B------:R-:W-:Y:S05]  /*4ca0*/  BSYNC B1 ;  /* 0x0000000000017941 */ /* 0x000fea0003800000 */
.L_x_180:
        /* <DEDUP_REMOVED lines=11> */
.L_x_183:
[----:B------:R-:W-:Y:S05]  /*4d60*/  BSYNC B1 ;  /* 0x0000000000017941 */ /* 0x000fea0003800000 */
.L_x_182:
[----:B0-----:R-:W-:Y:S01]  /*4d70*/  @!P4 IMAD R9, R34, R155, R22 ;  /* 0x0000009b2209c224 */ /* 0x001fe200078e0216 */
[----:B------:R-:W-:Y:S04]  /*4d80*/  BSSY B1, `(.L_x_184) ;  /* 0x0000006000017945 */ /* 0x000fe80003800000 */
[----:B------:R0:W-:Y:S01]  /*4d90*/  @!P4 STG.E.U8 desc[UR36][R10.64+0x10], R9 ;  /* 0x000010090a00c986 */ /* 0x0001e2000c101124 */
[----:B------:R-:W-:Y:S05]  /*4da0*/  @P3 BRA `(.L_x_185) ;  /* 0x00000000000c3947 */ /* 0x000fea0003800000 */
[----:B--2---:R-:W0:Y:S02]  /*4db0*/  LDG.E.U8 R157, desc[UR36][R12.64+0x11] ;  /* 0x000011240c9d7981 */ /* 0x004e24000c1e1100 */
[----:B0-----:R-:W-:-:S05]  /*4dc0*/  PRMT R9, R157, 0x8880, RZ ;  /* 0x000088809d097816 */ /* 0x001fca00000000ff */
[----:B------:R-:W-:-:S07]  /*4dd0*/  IMAD R22, R9, R156, RZ ;  /* 0x0000009c09167224 */ /* 0x000fce00078e02ff */
.L_x_185:
[----:B------:R-:W-:Y:S05]  /*4de0*/  BSYNC B1 ;  /* 0x0000000000017941 */ /* 0x000fea0003800000 */
.L_x_184:
[----:B------:R-:W-:Y:S01]  /*4df0*/  @!P3 IMAD R35, R35, R155, R22 ;  /* 0x0000009b2323b224 */ /* 0x000fe200078e0216 */
[----:B------:R-:W-:Y:S04]  /*4e00*/  BSSY B1, `(.L_x_186) ;  /* 0x0000006000017945 */ /* 0x000fe80003800000 */
[----:B------:R0:W-:Y:S01]  /*4e10*/  @!P3 STG.E.U8 desc[UR36][R10.64+0x11], R35 ;  /* 0x000011230a00b986 */ /* 0x0001e2000c101124 */
[----:B------:R-:W-:Y:S05]  /*4e20*/  @P5 BRA `(.L_x_187) ;  /* 0x00000000000c5947 */ /* 0x000fea0003800000 */
[----:B--2---:R-:W0:Y:S02]  /*4e30*/  LDG.E.U8 R157, desc[UR36][R4.64+0x18] ;  /* 0x00001824049d7981 */ /* 0x004e24000c1e1100 */
[----:B0-----:R-:W-:-:S05]  /*4e40*/  PRMT R9, R157, 0x8880, RZ ;  /* 0x000088809d097816 */ /* 0x001fca00000000ff */
[----:B------:R-:W-:-:S07]  /*4e50*/  IMAD R22, R9, R156, RZ ;  /* 0x0000009c09167224 */ /* 0x000fce00078e02ff */
.L_x_187:
[----:B------:R-:W-:Y:S05]  /*4e60*/  BSYNC B1 ;  /* 0x0000000000017941 */ /* 0x000fea0003800000 */
.L_x_186:
[----:B0-----:R-:W-:Y:S01]  /*4e70*/  @!P5 IMAD R9, R36, R155, R22 ;  /* 0x0000009b2409d224 */ /* 0x001fe200078e0216 */
[----:B------:R-:W-:Y:S04]  /*4e80*/  BSSY B1, `(.L_x_188) ;  /* 0x0000006000017945 */ /* 0x000fe80003800000 */
[----:B------:R0:W-:Y:S01]  /*4e90*/  @!P5 STG.E.U8 desc[UR36][R6.64+0x18], R9 ;  /* 0x000018090600d986 */ /* 0x0001e2000c101124 */
[----:B------:R-:W-:Y:S05]  /*4ea0*/  @P1 BRA `(.L_x_189) ;  /* 0x00000000000c1947 */ /* 0x000fea0003800000 */
[----:B--2---:R-:W0:Y:S02]  /*4eb0*/  LDG.E.U8 R157, desc[UR36][R4.64+0x19] ;  /* 0x00001924049d7981 */ /* 0x004e24000c1e1100 */
[----:B0-----:R-:W-:-:S05]  /*4ec0*/  PRMT R9, R157, 0x8880, RZ ;  /* 0x000088809d097816 */ /* 0x001fca00000000ff */
[----:B------:R-:W-:-:S07]  /*4ed0*/  IMAD R22, R9, R156, RZ ;  /* 0x0000009c09167224 */ /* 0x000fce00078e02ff */
.L_x_189:
[----:B------:R-:W-:Y:S05]  /*4ee0*/  BSYNC B1 ;  /* 0x0000000000017941 */ /* 0x000fea0003800000 */
.L_x_188:
        /* <DEDUP_REMOVED lines=11> */
.L_x_191:
[----:B------:R-:W-:Y:S05]  /*4fa0*/  BSYNC B1 ;  /* 0x0000000000017941 */ /* 0x000fea0003800000 */
.L_x_190:
[----:B0-----:R-:W-:Y:S01]  /*4fb0*/  @!P4 IMAD R9, R38, R155, R22 ;  /* 0x0000009b2609c224 */ /* 0x001fe200078e0216 */
[----:B------:R-:W-:Y:S04]  /*4fc0*/  BSSY B1, `(.L_x_192) ;  /* 0x0000006000017945 */ /* 0x000fe80003800000 */
[----:B------:R0:W-:Y:S01]  /*4fd0*/  @!P4 STG.E.U8 desc[UR36][R10.64+0x18], R9 ;  /* 0x000018090a00c986 */ /* 0x0001e2000c101124 */
[----:B------:R-:W-:Y:S05]  /*4fe0*/  @P3 BRA `(.L_x_193) ;  /* 0x00000000000c3947 */ /* 0x000fea0003800000 */
[----:B--2---:R-:W0:Y:S02]  /*4ff0*/  LDG.E.U8 R157, desc[UR36][R12.64+0x19] ;  /* 0x000019240c9d7981 */ /* 0x004e24000c1e1100 */
[----:B0-----:R-:W-:-:S05]  /*5000*/  PRMT R9, R157, 0x8880, RZ ;  /* 0x000088809d097816 */ /* 0x001fca00000000ff */
[----:B------:R-:W-:-:S07]  /*5010*/  IMAD R22, R9, R156, RZ ;  /* 0x0000009c09167224 */ /* 0x000fce00078e02ff */
.L_x_193:
[----:B------:R-:W-:Y:S05]  /*5020*/  BSYNC B1 ;  /* 0x0000000000017941 */ /* 0x000fea0003800000 */
.L_x_192:
[----:B------:R-:W-:Y:S01]  /*5030*/  @!P3 IMAD R39, R39, R155, R22 ;  /* 0x0000009b2727b224 */ /* 0x000fe200078e0216 */
[----:B------:R-:W-:Y:S04]  /*5040*/  BSSY B1, `(.L_x_194) ;  /* 0x0000006000017945 */ /* 0x000fe80003800000 */
[----:B------:R0:W-:Y:S01]  /*5050*/  @!P3 STG.E.U8 desc[UR36][R10.64+0x19], R39 ;  /* 0x000019270a00b986 */ /* 0x0001e2000c101124 */
[----:B------:R-:W-:Y:S05]  /*5060*/  @P5 BRA `(.L_x_195) ;  /* 0x00000000000c5947 */ /* 0x000fea0003800000 */
[----:B--2---:R-:W0:Y:S02]  /*5070*/  LDG.E.U8 R157, desc[UR36][R4.64+0x20] ;  /* 0x00002024049d7981 */ /* 0x004e24000c1e1100 */
[----:B0-----:R-:W-:-:S05]  /*5080*/  PRMT R9, R157, 0x8880, RZ ;  /* 0x000088809d097816 */ /* 0x001fca00000000ff */
[----:B------:R-:W-:-:S07]  /*5090*/  IMAD R22, R9, R156, RZ ;  /* 0x0000009c09167224 */ /* 0x000fce00078e02ff */
.L_x_195:
[----:B------:R-:W-:Y:S05]  /*50a0*/  BSYNC B1 ;  /* 0x0000000000017941 */ /* 0x000fea0003800000 */
.L_x_194:
[----:B0-----:R-:W-:Y:S01]  /*50b0*/  @!P5 IMAD R9, R40, R155, R22 ;  /* 0x0000009b2809d224 */ /* 0x001fe200078e0216 */
[----:B------:R-:W-:Y:S04]  /*50c0*/  BSSY B1, `(.L_x_196) ;  /* 0x0000006000017945 */ /* 0x000fe80003800000 */
[----:B------:R0:W-:Y:S01]  /*50d0*/  @!P5 STG.E.U8 desc[UR36][R6.64+0x20], R9 ;  /* 0x000020090600d986 */ /* 0x0001e2000c101124 */
[----:B------:R-:W-:Y:S05]  /*50e0*/  @P1 BRA `(.L_x_197) ;  /* 0x00000000000c1947 */ /* 0x000fea0003800000 */
[----:B--2---:R-:W0:Y:S02]  /*50f0*/  LDG.E.U8 R157, desc[UR36][R4.64+0x21] ;  /* 0x00002124049d7981 */ /* 0x004e24000c1e1100 */
[----:B0-----:R-:W-:-:S05]  /*5100*/  PRMT R9, R157, 0x8880, RZ ;  /* 0x000088809d097816 */ /* 0x001fca00000000ff */
[----:B------:R-:W-:-:S07]  /*5110*/  IMAD R22, R9, R156, RZ ;  /* 0x0000009c09167224 */ /* 0x000fce00078e02ff */
.L_x_197:
[----:B------:R-:W-:Y:S05]  /*5120*/  BSYNC B1 ;  /* 0x0000000000017941 */ /* 0x000fea0003800000 */
.L_x_196:
        /* <DEDUP_REMOVED lines=11> */
.L_x_199:
[----:B------:R-:W-:Y:S05]  /*51e0*/  BSYNC B1 ;  /* 0x0000000000017941 */ /* 0x000fea0003800000 */
.L_x_198:
[----:B0-----:R-:W-:Y:S01]  /*51f0*/  @!P4 IMAD R9, R42, R155, R22 ;  /* 0x0000009b2a09c224 */ /* 0x001fe200078e0216 */
[----:B------:R-:W-:Y:S04]  /*5200*/  BSSY B1, `(.L_x_200) ;  /* 0x0000006000017945 */ /* 0x000fe80003800000 */
[----:B------:R0:W-:Y:S01]  /*5210*/  @!P4 STG.E.U8 desc[UR36][R10.64+0x20], R9 ;  /* 0x000020090a00c986 */ /* 0x0001e2000c101124 */
[----:B------:R-:W-:Y:S05]  /*5220*/  @P3 BRA `(.L_x_201) ;  /* 0x00000000000c3947 */ /* 0x000fea0003800000 */
[----:B--2---:R-:W0:Y:S02]  /*5230*/  LDG.E.U8 R157, desc[UR36][R12.64+0x21] ;  /* 0x000021240c9d7981 */ /* 0x004e24000c1e1100 */
[----:B0-----:R-:W-:-:S05]  /*5240*/  PRMT R9, R157, 0x8880, RZ ;  /* 0x000088809d097816 */ /* 0x001fca00000000ff */
[----:B------:R-:W-:-:S07]  /*5250*/  IMAD R22, R9, R156, RZ ;  /* 0x0000009c09167224 */ /* 0x000fce00078e02ff */
.L_x_201:
[----:B------:R-:W-:Y:S05]  /*5260*/  BSYNC B1 ;  /* 0x0000000000017941 */ /* 0x000fea0003800000 */
.L_x_200:
[----:B------:R-:W-:Y:S01]  /*5270*/  @!P3 IMAD R43, R43, R155, R22 ;  /* 0x0000009b2b2bb224 */ /* 0x000fe200078e0216 */
[----:B------:R-:W-:Y:S04]  /*5280*/  BSSY B1, `(.L_x_202) ;  /* 0x0000006000017945 */ /* 0x000fe80003800000 */
[----:B------:R0:W-:Y:S01]  /*5290*/  @!P3 STG.E.U8 desc[UR36][R10.64+0x21], R43 ;  /* 0x0000212b0a00b986 */ /* 0x0001e2000c101124 */
[----:B------:R-:W-:Y:S05]  /*52a0*/  @P5 BRA `(.L_x_203) ;  /* 0x00000000000c5947 */ /* 0x000fea0003800000 */
[----:B--2---:R-:W0:Y:S02]  /*52b0*/  LDG.E.U8 R157, desc[UR36][R4.64+0x28] ;  /* 0x00002824049d7981 */ /* 0x004e24000c1e1100 */
[----:B0-----:R-:W-:-:S05]  /*52c0*/  PRMT R9, R157, 0x8880, RZ ;  /* 0x000088809d097816 */ /* 0x001fca00000000ff */
[----:B------:R-:W-:-:S07]  /*52d0*/  IMAD R22, R9, R156, RZ ;  /* 0x0000009c09167224 */ /* 0x000fce00078e02ff */
.L_x_203:
[----:B------:R-:W-:Y:S05]  /*52e0*/  BSYNC B1 ;  /* 0x0000000000017941 */ /* 0x000fea0003800000 */
.L_x_202:
[----:B0-----:R-:W-:Y:S01]  /*52f0*/  @!P5 IMAD R9, R44, R155, R22 ;  /* 0x0000009b2c09d224 */ /* 0x001fe200078e0216 */
[----:B------:R-:W-:Y:S04]  /*5300*/  BSSY B1, `(.L_x_204) ;  /* 0x0000006000017945 */ /* 0x000fe80003800000 */
[----:B------:R0:W-:Y:S01]  /*5310*/  @!P5 STG.E.U8 desc[UR36][R6.64+0x28], R9 ;  /* 0x000028090600d986 */ /* 0x0001e2000c101124 */
[----:B------:R-:W-:Y:S05]  /*5320*/  @P1 BRA `(.L_x_205) ;  /* 0x00000000000c1947 */ /* 0x000fea0003800000 */
[----:B--2---:R-:W0:Y:S02]  /*5330*/  LDG.E.U8 R157, desc[UR36][R4.64+0x29] ;  /* 0x00002924049d7981 */ /* 0x004e24000c1e1100 */
[----:B0-----:R-:W-:-:S05]  /*5340*/  PRMT R9, R157, 0x8880, RZ ;  /* 0x000088809d097816 */ /* 0x001fca00000000ff */
[----:B------:R-:W-:-:S07]  /*5350*/  IMAD R22, R9, R156, RZ ;  /* 0x0000009c09167224 */ /* 0x000fce00078e02ff */
.L_x_205:
[----:B------:R-:W-:Y:S05]  /*5360*/  BSYNC B1 ;  /* 0x0000000000017941 */ /* 0x000fea0003800000 */
.L_x_204:
        /* <DEDUP_REMOVED lines=11> */
.L_x_207:
[----:B------:R-:W-:Y:S05]  /*5420*/  BSYNC B1 ;  /* 0x0000000000017941 */ /* 0x000fea0003800000 */
.L_x_206:
[----:B0-----:R-:W-:Y:S01]  /*5430*/  @!P4 IMAD R9, R46, R155, R22 ;  /* 0x0000009b2e09c224 */ /* 0x001fe200078e0216 */
[----:B------:R-:W-:Y:S04]  /*5440*/  BSSY B1, `(.L_x_208) ;  /* 0x0000006000017945 */ /* 0x000fe80003800000 */
[----:B------:R0:W-:Y:S01]  /*5450*/  @!P4 STG.E.U8 desc[UR36][R10.64+0x28], R9 ;  /* 0x000028090a00c986 */ /* 0x0001e2000c101124 */
[----:B------:R-:W-:Y:S05]  /*5460*/  @P3 BRA `(.L_x_209) ;  /* 0x00000000000c3947 */ /* 0x000fea0003800000 */
[----:B--2---:R-:W0:Y:S02]  /*5470*/  LDG.E.U8 R157, desc[UR36][R12.64+0x29] ;  /* 0x000029240c9d7981 */ /* 0x004e24000c1e1100 */
[----:B0-----:R-:W-:-:S05]  /*5480*/  PRMT R9, R157, 0x8880, RZ ;  /* 0x000088809d097816 */ /* 0x001fca00000000ff */
[----:B------:R-:W-:-:S07]  /*5490*/  IMAD R22, R9, R156, RZ ;  /* 0x0000009c09167224 */ /* 0x000fce00078e02ff */
.L_x_209:
[----:B------:R-:W-:Y:S05]  /*54a0*/  BSYNC B1 ;  /* 0x0000000000017941 */ /* 0x000fea0003800000 */
.L_x_208:
[----:B------:R-:W-:Y:S01]  /*54b0*/  @!P3 IMAD R47, R47, R155, R22 ;  /* 0x0000009b2f2fb224 */ /* 0x000fe200078e0216 */
[----:B------:R-:W-:Y:S04]  /*54c0*/  BSSY B1, `(.L_x_210) ;  /* 0x0000006000017945 */ /* 0x000fe80003800000 */
[----:B------:R0:W-:Y:S01]  /*54d0*/  @!P3 STG.E.U8 desc[UR36][R10.64+0x29], R47 ;  /* 0x0000292f0a00b986 */ /* 0x0001e2000c101124 */
[----:B------:R-:W-:Y:S05]  /*54e0*/  @P5 BRA `(.L_x_211) ;  /* 0x00000000000c5947 */ /* 0x000fea0003800000 */
[----:B--2---:R-:W0:Y:S02]  /*54f0*/  LDG.E.U8 R157, desc[UR36][R4.64+0x30] ;  /* 0x00003024049d7981 */ /* 0x004e24000c1e1100 */
[----:B0-----:R-:W-:-:S05]  /*5500*/  PRMT R9, R157, 0x8880, RZ ;  /* 0x000088809d097816 */ /* 0x001fca00000000ff */
[----:B------:R-:W-:-:S07]  /*5510*/  IMAD R22, R9, R156, RZ ;  /* 0x0000009c09167224 */ /* 0x000fce00078e02ff */
.L_x_211:
[----:B------:R-:W-:Y:S05]  /*5520*/  BSYNC B1 ;  /* 0x0000000000017941 */ /* 0x000fea0003800000 */
.L_x_210:
[----:B0-----:R-:W-:Y:S01]  /*5530*/  @!P5 IMAD R9, R48, R155, R22 ;  /* 0x0000009b3009d224 */ /* 0x001fe200078e0216 */
[----:B------:R-:W-:Y:S04]  /*5540*/  BSSY B1, `(.L_x_212) ;  /* 0x0000006000017945 */ /* 0x000fe80003800000 */
[----:B------:R0:W-:Y:S01]  /*5550*/  @!P5 STG.E.U8 desc[UR36][R6.64+0x30], R9 ;  /* 0x000030090600d986 */ /* 0x0001e2000c101124 */
[----:B------:R-:W-:Y:S05]  /*5560*/  @P1 BRA `(.L_x_213) ;  /* 0x00000000000c1947 */ /* 0x000fea0003800000 */
[----:B--2---:R-:W0:Y:S02]  /*5570*/  LDG.E.U8 R157, desc[UR36][R4.64+0x31] ;  /* 0x00003124049d7981 */ /* 0x004e24000c1e1100 */
[----:B0-----:R-:W-:-:S05]  /*5580*/  PRMT R9, R157, 0x8880, RZ ;  /* 0x000088809d097816 */ /* 0x001fca00000000ff */
[----:B------:R-:W-:-:S07]  /*5590*/  IMAD R22, R9, R156, RZ ;  /* 0x0000009c09167224 */ /* 0x000fce00078e02ff */
.L_x_213:
[----:B------:R-:W-:Y:S05]  /*55a0*/  BSYNC B1 ;  /* 0x0000000000017941 */ /* 0x000fea0003800000 */
.L_x_212:
        /* <DEDUP_REMOVED lines=11> */
.L_x_215:
[----:B------:R-:W-:Y:S05]  /*5660*/  BSYNC B1 ;  /* 0x0000000000017941 */ /* 0x000fea0003800000 */
.L_x_214:
[----:B0-----:R-:W-:Y:S01]  /*5670*/  @!P4 IMAD R9, R50, R155, R22 ;  /* 0x0000009b3209c224 */ /* 0x001fe200078e0216 */
[----:B------:R-:W-:Y:S04]  /*5680*/  BSSY B1, `(.L_x_216) ;  /* 0x0000006000017945 */ /* 0x000fe80003800000 */
[----:B------:R0:W-:Y:S01]  /*5690*/  @!P4 STG.E.U8 desc[UR36][R10.64+0x30], R9 ;  /* 0x000030090a00c986 */ /* 0x0001e2000c101124 */
[----:B------:R-:W-:Y:S05]  /*56a0*/  @P3 BRA `(.L_x_217) ;  /* 0x00000000000c3947 */ /* 0x000fea0003800000 */
[----:B--2---:R-:W0:Y:S02]  /*56b0*/  LDG.E.U8 R157, desc[UR36][R12.64+0x31] ;  /* 0x000031240c9d7981 */ /* 0x004e24000c1e1100 */
[----:B0-----:R-:W-:-:S05]  /*56c0*/  PRMT R9, R157, 0x8880, RZ ;  /* 0x000088809d097816 */ /* 0x001fca00000000ff */
[----:B------:R-:W-:-:S07]  /*56d0*/  IMAD R22, R9, R156, RZ ;  /* 0x0000009c09167224 */ /* 0x000fce00078e02ff */
.L_x_217:
[----:B------:R-:W-:Y:S05]  /*56e0*/  BSYNC B1 ;  /* 0x0000000000017941 */ /* 0x000fea0003800000 */
.L_x_216:
[----:B------:R-:W-:Y:S01]  /*56f0*/  @!P3 IMAD R51, R51, R155, R22 ;  /* 0x0000009b3333b224 */ /* 0x000fe200078e0216 */
[----:B------:R-:W-:Y:S04]  /*5700*/  BSSY B1, `(.L_x_218) ;  /* 0x0000006000017945 */ /* 0x000fe80003800000 */
[----:B------:R0:W-:Y:S01]  /*5710*/  @!P3 STG.E.U8 desc[UR36][R10.64+0x31], R51 ;  /* 0x000031330a00b986 */ /* 0x0001e2000c101124 */
[----:B------:R-:W-:Y:S05]  /*5720*/  @P5 BRA `(.L_x_219) ;  /* 0x00000000000c5947 */ /* 0x000fea0003800000 */
[----:B--2---:R-:W0:Y:S02]  /*5730*/  LDG.E.U8 R157, desc[UR36][R4.64+0x38] ;  /* 0x00003824049d7981 */ /* 0x004e24000c1e1100 */
[----:B0-----:R-:W-:-:S05]  /*5740*/  PRMT R9, R157, 0x8880, RZ ;  /* 0x000088809d097816 */ /* 0x001fca00000000ff */
[----:B------:R-:W-:-:S07]  /*5750*/  IMAD R22, R9, R156, RZ ;  /* 0x0000009c09167224 */ /* 0x000fce00078e02ff */
.L_x_219:
[----:B------:R-:W-:Y:S05]  /*5760*/  BSYNC B1 ;  /* 0x0000000000017941 */ /* 0x000fea0003800000 */
.L_x_218:
[----:B0-----:R-:W-:Y:S01]  /*5770*/  @!P5 IMAD R9, R52, R155, R22 ;  /* 0x0000009b3409d224 */ /* 0x001fe200078e0216 */
[----:B------:R-:W-:Y:S04]  /*5780*/  BSSY B1, `(.L_x_220) ;  /* 0x0000006000017945 */ /* 0x000fe80003800000 */
[----:B------:R0:W-:Y:S01]  /*5790*/  @!P5 STG.E.U8 desc[UR36][R6.64+0x38], R9 ;  /* 0x000038090600d986 */ /* 0x0001e2000c101124 */
[----:B------:R-:W-:Y:S05]  /*57a0*/  @P1 BRA `(.L_x_221) ;  /* 0x00000000000c1947 */ /* 0x000fea0003800000 */
[----:B--2---:R-:W0:Y:S02]  /*57b0*/  LDG.E.U8 R157, desc[UR36][R4.64+0x39] ;  /* 0x00003924049d7981 */ /* 0x004e24000c1e1100 */
[----:B0-----:R-:W-:-:S05]  /*57c0*/  PRMT R9, R157, 0x8880, RZ ;  /* 0x000088809d097816 */ /* 0x001fca00000000ff */
[----:B------:R-:W-:-:S07]  /*57d0*/  IMAD R22, R9, R156, RZ ;  /* 0x0000009c09167224 */ /* 0x000fce00078e02ff */
.L_x_221:
[----:B------:R-:W-:Y:S05]  /*57e0*/  BSYNC B1 ;  /* 0x0000000000017941 */ /* 0x000fea0003800000 */
.L_x_220:
        /* <DEDUP_REMOVED lines=11> */
.L_x_223:
[----:B------:R-:W-:Y:S05]  /*58a0*/  BSYNC B1 ;  /* 0x0000000000017941 */ /* 0x000fea0003800000 */
.L_x_222:
[----:B0-----:R-:W-:Y:S01]  /*58b0*/  @!P4 IMAD R9, R54, R155, R22 ;  /* 0x0000009b3609c224 */ /* 0x001fe200078e0216 */
[----:B------:R-:W-:Y:S04]  /*58c0*/  BSSY B1, `(.L_x_224) ;  /* 0x0000006000017945 */ /* 0x000fe80003800000 */
[----:B------:R0:W-:Y:S01]  /*58d0*/  @!P4 STG.E.U8 desc[UR36][R10.64+0x38], R9 ;  /* 0x000038090a00c986 */ /* 0x0001e2000c101124 */
[----:B------:R-:W-:Y:S05]  /*58e0*/  @P3 BRA `(.L_x_225) ;  /* 0x00000000000c3947 */ /* 0x000fea0003800000 */
[----:B--2---:R-:W0:Y:S02]  /*58f0*/  LDG.E.U8 R157, desc[UR36][R12.64+0x39] ;  /* 0x000039240c9d7981 */ /* 0x004e24000c1e1100 */
[----:B0-----:R-:W-:-:S05]  /*5900*/  PRMT R9, R157, 0x8880, RZ ;  /* 0x000088809d097816 */ /* 0x001fca00000000ff */
[----:B------:R-:W-:-:S07]  /*5910*/  IMAD R22, R9, R156, RZ ;  /* 0x0000009c09167224 */ /* 0x000fce00078e02ff */
.L_x_225:
[----:B------:R-:W-:Y:S05]  /*5920*/  BSYNC B1 ;  /* 0x0000000000017941 */ /* 0x000fea0003800000 */
.L_x_224:
[----:B------:R-:W-:Y:S01]  /*5930*/  @!P3 IMAD R55, R55, R155, R22 ;  /* 0x0000009b3737b224 */ /* 0x000fe200078e0216 */
[----:B------:R-:W-:Y:S04]  /*5940*/  BSSY B1, `(.L_x_226) ;  /* 0x0000006000017945 */ /* 0x000fe80003800000 */
[----:B------:R0:W-:Y:S01]  /*5950*/  @!P3 STG.E.U8 desc[UR36][R10.64+0x39], R55 ;  /* 0x000039370a00b986 */ /* 0x0001e2000c101124 */
[----:B------:R-:W-:Y:S05]  /*5960*/  @P5 BRA `(.L_x_227) ;  /* 0x00000000000c5947 */ /* 0x000fea0003800000 */
[----:B--2---:R-:W0:Y:S02]  /*5970*/  LDG.E.U8 R157, desc[UR36][R4.64+0x40] ;  /* 0x00004024049d7981 */ /* 0x004e24000c1e1100 */
[----:B0-----:R-:W-:-:S05]  /*5980*/  PRMT R9, R157, 0x8880, RZ ;  /* 0x000088809d097816 */ /* 0x001fca00000000ff */
[----:B------:R-:W-:-:S07]  /*5990*/  IMAD R22, R9, R156, RZ ;  /* 0x0000009c09167224 */ /* 0x000fce00078e02ff */
.L_x_227:
[----:B------:R-:W-:Y:S05]  /*59a0*/  BSYNC B1 ;  /* 0x0000000000017941 */ /* 0x000fea0003800000 */
.L_x_226:
[----:B0-----:R-:W-:Y:S01]  /*59b0*/  @!P5 IMAD R9, R56, R155, R22 ;  /* 0x0000009b3809d224 */ /* 0x001fe200078e0216 */
[----:B------:R-:W-:Y:S04]  /*59c0*/  BSSY B1, `(.L_x_228) ;  /* 0x0000006000017945 */ /* 0x000fe80003800000 */
[----:B------:R0:W-:Y:S01]  /*59d0*/  @!P5 STG.E.U8 desc[UR36][R6.64+0x40], R9 ;  /* 0x000040090600d986 */ /* 0x0001e2000c101124 */
[----:B------:R-:W-:Y:S05]  /*59e0*/  @P1 BRA `(.L_x_229) ;  /* 0x00000000000c1947 */ /* 0x000fea0003800000 */
[----:B--2---:R-:W0:Y:S02]  /*59f0*/  LDG.E.U8 R157, desc[UR36][R4.64+0x41] ;  /* 0x00004124049d7981 */ /* 0x004e24000c1e1100 */
[----:B0-----:R-:W-:-:S05]  /*5a00*/  PRMT R9, R157, 0x8880, RZ ;  /* 0x000088809d097816 */ /* 0x001fca00000000ff */
[----:B------:R-:W-:-:S07]  /*5a10*/  IMAD R22, R9, R156, RZ ;  /* 0x0000009c09167224 */ /* 0x000fce00078e02ff */
.L_x_229:
[----:B------:R-:W-:Y:S05]  /*5a20*/  BSYNC B1 ;  /* 0x0000000000017941 */ /* 0x000fea0003800000 */
.L_x_228:
        /* <DEDUP_REMOVED lines=11> */
.L_x_231:
[----:B------:R-:W-:Y:S05]  /*5ae0*/  BSYNC B1 ;  /* 0x0000000000017941 */ /* 0x000fea0003800000 */
.L_x_230:
[----:B0-----:R-:W-:Y:S01]  /*5af0*/  @!P4 IMAD R9, R58, R155, R22 ;  /* 0x0000009b3a09c224 */ /* 0x001fe200078e0216 */
[----:B------:R-:W-:Y:S04]  /*5b00*/  BSSY B1, `(.L_x_232) ;  /* 0x0000006000017945 */ /* 0x000fe80003800000 */
[----:B------:R0:W-:Y:S01]  /*5b10*/  @!P4 STG.E.U8 desc[UR36][R10.64+0x40], R9 ;  /* 0x000040090a00c986 */ /* 0x0001e2000c101124 */
[----:B------:R-:W-:Y:S05]  /*5b20*/  @P3 BRA `(.L_x_233) ;  /* 0x00000000000c3947 */ /* 0x000fea0003800000 */
[----:B--2---:R-:W0:Y:S02]  /*5b30*/  LDG.E.U8 R157, desc[UR36][R12.64+0x41] ;  /* 0x000041240c9d7981 */ /* 0x004e24000c1e1100 */
[----:B0-----:R-:W-:-:S05]  /*5b40*/  PRMT R9, R157, 0x8880, RZ ;  /* 0x000088809d097816 */ /* 0x001fca00000000ff */
[----:B------:R-:W-:-:S07]  /*5b50*/  IMAD R22, R9, R156, RZ ;  /* 0x0000009c09167224 */ /* 0x000fce00078e02ff */
.L_x_233:
[----:B------:R-:W-:Y:S05]  /*5b60*/  BSYNC B1 ;  /* 0x0000000000017941 */ /* 0x000fea0003800000 */
.L_x_232:
[----:B------:R-:W-:Y:S01]  /*5b70*/  @!P3 IMAD R59, R59, R155, R22 ;  /* 0x0000009b3b3bb224 */ /* 0x000fe200078e0216 */
[----:B------:R-:W-:Y:S04]  /*5b80*/  BSSY B1, `(.L_x_234) ;  /* 0x0000006000017945 */ /* 0x000fe80003800000 */
[----:B------:R0:W-:Y:S01]  /*5b90*/  @!P3 STG.E.U8 desc[UR36][R10.64+0x41], R59 ;  /* 0x0000413b0a00b986 */ /* 0x0001e2000c101124 */
[----:B------:R-:W-:Y:S05]  /*5ba0*/  @P5 BRA `(.L_x_235) ;  /* 0x00000000000c5947 */ /* 0x000fea0003800000 */
[----:B--2---:R-:W0:Y:S02]  /*5bb0*/  LDG.E.U8 R157, desc[UR36][R4.64+0x48] ;  /* 0x00004824049d7981 */ /* 0x004e24000c1e1100 */
[----:B0-----:R-:W-:-:S05]  /*5bc0*/  PRMT R9, R157, 0x8880, RZ ;  /* 0x000088809d097816 */ /* 0x001fca00000000ff */
[----:B------:R-:W-:-:S07]  /*5bd0*/  IMAD R22, R9, R156, RZ ;  /* 0x0000009c09167224 */ /* 0x000fce00078e02ff */
.L_x_235:
[----:B------:R-:W-:Y:S05]  /*5be0*/  BSYNC B1 ;  /* 0x0000000000017941 */ /* 0x000fea0003800000 */
.L_x_234:
[----:B0-----:R-:W-:Y:S01]  /*5bf0*/  @!P5 IMAD R9, R60, R155, R22 ;  /* 0x0000009b3c09d224 */ /* 0x001fe200078e0216 */
[----:B------:R-:W-:Y:S04]  /*5c00*/  BSSY B1, `(.L_x_236) ;  /* 0x0000006000017945 */ /* 0x000fe80003800000 */
[----:B------:R0:W-:Y:S01]  /*5c10*/  @!P5 STG.E.U8 desc[UR36][R6.64+0x48], R9 ;  /* 0x000048090600d986 */ /* 0x0001e2000c101124 */
[----:B------:R-:W-:Y:S05]  /*5c20*/  @P1 BRA `(.L_x_237) ;  /* 0x00000000000c1947 */ /* 0x000fea0003800000 */
[----:B--2---:R-:W0:Y:S02]  /*5c30*/  LDG.E.U8 R157, desc[UR36][R4.64+0x49] ;  /* 0x00004924049d7981 */ /* 0x004e24000c1e1100 */
[----:B0-----:R-:W-:-:S05]  /*5c40*/  PRMT R9, R157, 0x8880, RZ ;  /* 0x000088809d097816 */ /* 0x001fca00000000ff */
[----:B------:R-:W-:-:S07]  /*5c50*/  IMAD R22, R9, R156, RZ ;  /* 0x0000009c09167224 */ /* 0x000fce00078e02ff */
.L_x_237:
[----:B------:R-:W-:Y:S05]  /*5c60*/  BSYNC B1 ;  /* 0x0000000000017941 */ /* 0x000fea0003800000 */
.L_x_236:
        /* <DEDUP_REMOVED lines=11> */
.L_x_239:
[----:B------:R-:W-:Y:S05]  /*5d20*/  BSYNC B1 ;  /* 0x0000000000017941 */ /* 0x000fea0003800000 */
.L_x_238:
[----:B0-----:R-:W-:Y:S01]  /*5d30*/  @!P4 IMAD R9, R62, R155, R22 ;  /* 0x0000009b3e09c224 */ /* 0x001fe200078e0216 */
[----:B------:R-:W-:Y:S04]  /*5d40*/  BSSY B1, `(.L_x_240) ;  /* 0x0000006000017945 */ /* 0x000fe80003800000 */
[----:B------:R0:W-:Y:S01]  /*5d50*/  @!P4 STG.E.U8 desc[UR36][R10.64+0x48], R9 ;  /* 0x000048090a00c986 */ /* 0x0001e2000c101124 */
[----:B------:R-:W-:Y:S05]  /*5d60*/  @P3 BRA `(.L_x_241) ;  /* 0x00000000000c3947 */ /* 0x000fea0003800000 */
[----:B--2---:R-:W0:Y:S02]  /*5d70*/  LDG.E.U8 R157, desc[UR36][R12.64+0x49] ;  /* 0x000049240c9d7981 */ /* 0x004e24000c1e1100 */
[----:B0-----:R-:W-:-:S05]  /*5d80*/  PRMT R9, R157, 0x8880, RZ ;  /* 0x000088809d097816 */ /* 0x001fca00000000ff */
[----:B------:R-:W-:-:S07]  /*5d90*/  IMAD R22, R9, R156, RZ ;  /* 0x0000009c09167224 */ /* 0x000fce00078e02ff */
.L_x_241:
[----:B------:R-:W-:Y:S05]  /*5da0*/  BSYNC B1 ;  /* 0x0000000000017941 */ /* 0x000fea0003800000 */
.L_x_240:
[----:B------:R-:W-:Y:S01]  /*5db0*/  @!P3 IMAD R63, R63, R155, R22 ;  /* 0x0000009b3f3fb224 */ /* 0x000fe200078e0216 */
[----:B------:R-:W-:Y:S04]  /*5dc0*/  BSSY B1, `(.L_x_242) ;  /* 0x0000006000017945 */ /* 0x000fe80003800000 */
[----:B------:R0:W-:Y:S01]  /*5dd0*/  @!P3 STG.E.U8 desc[UR36][R10.64+0x49], R63 ;  /* 0x0000493f0a00b986 */ /* 0x0001e2000c101124 */
[----:B------:R-:W-:Y:S05]  /*5de0*/  @P5 BRA `(.L_x_243) ;  /* 0x00000000000c5947 */ /* 0x000fea0003800000 */
[----:B--2---:R-:W0:Y:S02]  /*5df0*/  LDG.E.U8 R157, desc[UR36][R4.64+0x50] ;  /* 0x00005024049d7981 */ /* 0x004e24000c1e1100 */
[----:B0-----:R-:W-:-:S05]  /*5e00*/  PRMT R9, R157, 0x8880, RZ ;  /* 0x000088809d097816 */ /* 0x001fca00000000ff */
[----:B------:R-:W-:-:S07]  /*5e10*/  IMAD R22, R9, R156, RZ ;  /* 0x0000009c09167224 */ /* 0x000fce00078e02ff */
.L_x_243:
[----:B------:R-:W-:Y:S05]  /*5e20*/  BSYNC B1 ;  /* 0x0000000000017941 */ /* 0x000fea0003800000 */
.L_x_242:
[----:B0-----:R-:W-:Y:S01]  /*5e30*/  @!P5 IMAD R9, R64, R155, R22 ;  /* 0x0000009b4009d224 */ /* 0x001fe200078e0216 */
[----:B------:R-:W-:Y:S04]  /*5e40*/  BSSY B1, `(.L_x_244) ;  /* 0x0000006000017945 */ /* 0x000fe80003800000 */
[----:B------:R0:W-:Y:S01]  /*5e50*/  @!P5 STG.E.U8 desc[UR36][R6.64+0x50], R9 ;  /* 0x000050090600d986 */ /* 0x0001e2000c101124 */
[----:B------:R-:W-:Y:S05]  /*5e60*/  @P1 BRA `(.L_x_245) ;  /* 0x00000000000c1947 */ /* 0x000fea0003800000 */
[----:B--2---:R-:W0:Y:S02]  /*5e70*/  LDG.E.U8 R157, desc[UR36][R4.64+0x51] ;  /* 0x00005124049d7981 */ /* 0x004e24000c1e1100 */
[----:B0-----:R-:W-:-:S05]  /*5e80*/  PRMT R9, R157, 0x8880, RZ ;  /* 0x000088809d097816 */ /* 0x001fca00000000ff */
[----:B------:R-:W-:-:S07]  /*5e90*/  IMAD R22, R9, R156, RZ ;  /* 0x0000009c09167224 */ /* 0x000fce00078e02ff */
.L_x_245:
[----:B------:R-:W-:Y:S05]  /*5ea0*/  BSYNC B1 ;  /* 0x0000000000017941 */ /* 0x000fea0003800000 */
.L_x_244:
        /* <DEDUP_REMOVED lines=11> */
.L_x_247:
[----:B------:R-:W-:Y:S05]  /*5f60*/  BSYNC B1 ;  /* 0x0000000000017941 */ /* 0x000fea0003800000 */
.L_x_246:
[----:B0-----:R-:W-:Y:S01]  /*5f70*/  @!P4 IMAD R9, R66, R155, R22 ;  /* 0x0000009b4209c224 */ /* 0x001fe200078e0216 */
[----:B------:R-:W-:Y:S04]  /*5f80*/  BSSY B1, `(.L_x_248) ;  /* 0x0000006000017945 */ /* 0x000fe80003800000 */
[----:B------:R0:W-:Y:S01]  /*5f90*/  @!P4 STG.E.U8 desc[UR36][R10.64+0x50], R9 ;  /* 0x000050090a00c986 */ /* 0x0001e2000c101124 */
[----:B------:R-:W-:Y:S05]  /*5fa0*/  @P3 BRA `(.L_x_249) ;  /* 0x00000000000c3947 */ /* 0x000fea0003800000 */
[----:B--2---:R-:W0:Y:S02]  /*5fb0*/  LDG.E.U8 R157, desc[UR36][R12.64+0x51] ;  /* 0x000051240c9d7981 */ /* 0x004e24000c1e1100 */
[----:B0-----:R-:W-:-:S05]  /*5fc0*/  PRMT R9, R157, 0x8880, RZ ;  /* 0x000088809d097816 */ /* 0x001fca00000000ff */
[----:B------:R-:W-:-:S07]  /*5fd0*/  IMAD R22, R9, R156, RZ ;  /* 0x0000009c09167224 */ /* 0x000fce00078e02ff */
.L_x_249:
[----:B------:R-:W-:Y:S05]  /*5fe0*/  BSYNC B1 ;  /* 0x0000000000017941 */ /* 0x000fea0003800000 */
.L_x_248:
[----:B------:R-:W-:Y:S01]  /*5ff0*/  @!P3 IMAD R67, R67, R155, R22 ;  /* 0x0000009b4343b224 */ /* 0x000fe200078e0216 */
[----:B------:R-:W-:Y:S04]  /*6000*/  BSSY B1, `(.L_x_250) ;  /* 0x0000006000017945 */ /* 0x000fe80003800000 */
[----:B------:R0:W-:Y:S01]  /*6010*/  @!P3 STG.E.U8 desc[UR36][R10.64+0x51], R67 ;  /* 0x000051430a00b986 */ /* 0x0001e2000c101124 */
[----:B------:R-:W-:Y:S05]  /*6020*/  @P5 BRA `(.L_x_251) ;  /* 0x00000000000c5947 */ /* 0x000fea0003800000 */
[----:B--2---:R-:W0:Y:S02]  /*6030*/  LDG.E.U8 R157, desc[UR36][R4.64+0x58] ;  /* 0x00005824049d7981 */ /* 0x004e24000c1e1100 */
[----:B0-----:R-:W-:-:S05]  /*6040*/  PRMT R9, R157, 0x8880, RZ ;  /* 0x000088809d097816 */ /* 0x001fca00000000ff */
[----:B------:R-:W-:-:S07]  /*6050*/  IMAD R22, R9, R156, RZ ;  /* 0x0000009c09167224 */ /* 0x000fce00078e02ff */
.L_x_251:
[----:B------:R-:W-:Y:S05]  /*6060*/  BSYNC B1 ;  /* 0x0000000000017941 */ /* 0x000fea0003800000 */
.L_x_250:
[----:B0-----:R-:W-:Y:S01]  /*6070*/  @!P5 IMAD R9, R68, R155, R22 ;  /* 0x0000009b4409d224 */ /* 0x001fe200078e0216 */
[----:B------:R-:W-:Y:S04]  /*6080*/  BSSY B1, `(.L_x_252) ;  /* 0x0000006000017945 */ /* 0x000fe80003800000 */
[----:B------:R0:W-:Y:S01]  /*6090*/  @!P5 STG.E.U8 desc[UR36][R6.64+0x58], R9 ;  /* 0x000058090600d986 */ /* 0x0001e2000c101124 */
[----:B------:R-:W-:Y:S05]  /*60a0*/  @P1 BRA `(.L_x_253) ;  /* 0x00000000000c1947 */ /* 0x000fea0003800000 */
[----:B--2---:R-:W0:Y:S02]  /*60b0*/  LDG.E.U8 R157, desc[UR36][R4.64+0x59] ;  /* 0x00005924049d7981 */ /* 0x004e24000c1e1100 */
[----:B0-----:R-:W-:-:S05]  /*60c0*/  PRMT R9, R157, 0x8880, RZ ;  /* 0x000088809d097816 */ /* 0x001fca00000000ff */
[----:B------:R-:W-:-:S07]  /*60d0*/  IMAD R22, R9, R156, RZ ;  /* 0x0000009c09167224 */ /* 0x000fce00078e02ff */
.L_x_253:
[----:B------:R-:W-:Y:S05]  /*60e0*/  BSYNC B1 ;  /* 0x0000000000017941 */ /* 0x000fea0003800000 */
.L_x_252:
        /* <DEDUP_REMOVED lines=11> */
.L_x_255:
[----:B------:R-:W-:Y:S05]  /*61a0*/  BSYNC B1 ;  /* 0x0000000000017941 */ /* 0x000fea0003800000 */
.L_x_254:
[----:B0-----:R-:W-:Y:S01]  /*61b0*/  @!P4 IMAD R9, R70, R155, R22 ;  /* 0x0000009b4609c224 */ /* 0x001fe200078e0216 */
[----:B------:R-:W-:Y:S04]  /*61c0*/  BSSY B1, `(.L_x_256) ;  /* 0x0000006000017945 */ /* 0x000fe80003800000 */
[----:B------:R0:W-:Y:S01]  /*61d0*/  @!P4 STG.E.U8 desc[UR36][R10.64+0x58], R9 ;  /* 0x000058090a00c986 */ /* 0x0001e2000c101124 */
[----:B------:R-:W-:Y:S05]  /*61e0*/  @P3 BRA `(.L_x_257) ;  /* 0x00000000000c3947 */ /* 0x000fea0003800000 */
[----:B--2---:R-:W0:Y:S02]  /*61f0*/  LDG.E.U8 R157, desc[UR36][R12.64+0x59] ;  /* 0x000059240c9d7981 */ /* 0x004e24000c1e1100 */
[----:B0-----:R-:W-:-:S05]  /*6200*/  PRMT R9, R157, 0x8880, RZ ;  /* 0x000088809d097816 */ /* 0x001fca00000000ff */
[----:B------:R-:W-:-:S07]  /*6210*/  IMAD R22, R9, R156, RZ ;  /* 0x0000009c09167224 */ /* 0x000fce00078e02ff */
.L_x_257:
[----:B------:R-:W-:Y:S05]  /*6220*/  BSYNC B1 ;  /* 0x0000000000017941 */ /* 0x000fea0003800000 */
.L_x_256:
[----:B------:R-:W-:Y:S01]  /*6230*/  @!P3 IMAD R71, R71, R155, R22 ;  /* 0x0000009b4747b224 */ /* 0x000fe200078e0216 */
[----:B------:R-:W-:Y:S04]  /*6240*/  BSSY B1, `(.L_x_258) ;  /* 0x0000006000017945 */ /* 0x000fe80003800000 */
[----:B------:R0:W-:Y:S01]  /*6250*/  @!P3 STG.E.U8 desc[UR36][R10.64+0x59], R71 ;  /* 0x000059470a00b986 */ /* 0x0001e2000c101124 */
[----:B------:R-:W-:Y:S05]  /*6260*/  @P5 BRA `(.L_x_259) ;  /* 0x00000000000c5947 */ /* 0x000fea0003800000 */
[----:B--2---:R-:W0:Y:S02]  /*6270*/  LDG.E.U8 R157, desc[UR36][R4.64+0x60] ;  /* 0x00006024049d7981 */ /* 0x004e24000c1e1100 */
[----:B0-----:R-:W-:-:S05]  /*6280*/  PRMT R9, R157, 0x8880, RZ ;  /* 0x000088809d097816 */ /* 0x001fca00000000ff */
[----:B------:R-:W-:-:S07]  /*6290*/  IMAD R22, R9, R156, RZ ;  /* 0x0000009c09167224 */ /* 0x000fce00078e02ff */
.L_x_259:
[----:B------:R-:W-:Y:S05]  /*62a0*/  BSYNC B1 ;  /* 0x0000000000017941 */ /* 0x000fea0003800000 */
.L_x_258:
[----:B0-----:R-:W-:Y:S01]  /*62b0*/  @!P5 IMAD R9, R72, R155, R22 ;  /* 0x0000009b4809d224 */ /* 0x001fe200078e0216 */
[----:B------:R-:W-:Y:S04]  /*62c0*/  BSSY B1, `(.L_x_260) ;  /* 0x0000006000017945 */ /* 0x000fe80003800000 */
[----:B------:R0:W-:Y:S01]  /*62d0*/  @!P5 STG.E.U8 desc[UR36][R6.64+0x60], R9 ;  /* 0x000060090600d986 */ /* 0x0001e2000c101124 */
[----:B------:R-:W-:Y:S05]  /*62e0*/  @P1 BRA `(.L_x_261) ;  /* 0x00000000000c1947 */ /* 0x000fea0003800000 */
[----:B--2---:R-:W0:Y:S02]  /*62f0*/  LDG.E.U8 R157, desc[UR36][R4.64+0x61] ;  /* 0x00006124049d7981 */ /* 0x004e24000c1e1100 */
[----:B0-----:R-:W-:-:S05]  /*6300*/  PRMT R9, R157, 0x8880, RZ ;  /* 0x000088809d097816 */ /* 0x001fca00000000ff */
[----:B------:R-:W-:-:S07]  /*6310*/  IMAD R22, R9, R156, RZ ;  /* 0x0000009c09167224 */ /* 0x000fce00078e02ff */
.L_x_261:
[----:B------:R-:W-:Y:S05]  /*6320*/  BSYNC B1 ;  /* 0x0000000000017941 */ /* 0x000fea0003800000 */
.L_x_260:
        /* <DEDUP_REMOVED lines=11> */
.L_x_263:
[----:B------:R-:W-:Y:S05]  /*63e0*/  BSYNC B1 ;  /* 0x0000000000017941 */ /* 0x000fea0003800000 */
.L_x_262:
[----:B0-----:R-:W-:Y:S01]  /*63f0*/  @!P4 IMAD R9, R74, R155, R22 ;  /* 0x0000009b4a09c224 */ /* 0x001fe200078e0216 */
[----:B------:R-:W-:Y:S04]  /*6400*/  BSSY B1, `(.L_x_264) ;  /* 0x0000006000017945 */ /* 0x000fe80003800000 */
[----:B------:R0:W-:Y:S01]  /*6410*/  @!P4 STG.E.U8 desc[UR36][R10.64+0x60], R9 ;  /* 0x000060090a00c986 */ /* 0x0001e2000c101124 */
[----:B------:R-:W-:Y:S05]  /*6420*/  @P3 BRA `(.L_x_265) ;  /* 0x00000000000c3947 */ /* 0x000fea0003800000 */
[----:B--2---:R-:W0:Y:S02]  /*6430*/  LDG.E.U8 R157, desc[UR36][R12.64+0x61] ;  /* 0x000061240c9d7981 */ /* 0x004e24000c1e1100 */
[----:B0-----:R-:W-:-:S05]  /*6440*/  PRMT R9, R157, 0x8880, RZ ;  /* 0x000088809d097816 */ /* 0x001fca00000000ff */
[----:B------:R-:W-:-:S07]  /*6450*/  IMAD R22, R9, R156, RZ ;  /* 0x0000009c09167224 */ /* 0x000fce00078e02ff */
.L_x_265:
[----:B------:R-:W-:Y:S05]  /*6460*/  BSYNC B1 ;  /* 0x0000000000017941 */ /* 0x000fea0003800000 */
.L_x_264:
[----:B------:R-:W-:Y:S01]  /*6470*/  @!P3 IMAD R75, R75, R155, R22 ;  /* 0x0000009b4b4bb224 */ /* 0x000fe200078e0216 */
[----:B------:R-:W-:Y:S04]  /*6480*/  BSSY B1, `(.L_x_266) ;  /* 0x0000006000017945 */ /* 0x000fe80003800000 */
[----:B------:R0:W-:Y:S01]  /*6490*/  @!P3 STG.E.U8 desc[UR36][R10.64+0x61], R75 ;  /* 0x0000614b0a00b986 */ /* 0x0001e2000c101124 */
[----:B------:R-:W-:Y:S05]  /*64a0*/  @P5 BRA `(.L_x_267) ;  /* 0x00000000000c5947 */ /* 0x000fea0003800000 */
[----:B--2---:R-:W0:Y:S02]  /*64b0*/  LDG.E.U8 R157, desc[UR36][R4.64+0x68] ;  /* 0x00006824049d7981 */ /* 0x004e24000c1e1100 */
[----:B0-----:R-:W-:-:S05]  /*64c0*/  PRMT R9, R157, 0x8880, RZ ;  /* 0x000088809d097816 */ /* 0x001fca00000000ff */
[----:B------:R-:W-:-:S07]  /*64d0*/  IMAD R22, R9, R156, RZ ;  /* 0x0000009c09167224 */ /* 0x000fce00078e02ff */
.L_x_267:
[----:B------:R-:W-:Y:S05]  /*64e0*/  BSYNC B1 ;  /* 0x0000000000017941 */ /* 0x000fea0003800000 */
.L_x_266:
[----:B0-----:R-:W-:Y:S01]  /*64f0*/  @!P5 IMAD R9, R76, R155, R22 ;  /* 0x0000009b4c09d224 */ /* 0x001fe200078e0216 */
[----:B------:R-:W-:Y:S04]  /*6500*/  BSSY B1, `(.L_x_268) ;  /* 0x0000006000017945 */ /* 0x000fe80003800000 */
[----:B------:R0:W-:Y:S01]  /*6510*/  @!P5 STG.E.U8 desc[UR36][R6.64+0x68], R9 ;  /* 0x000068090600d986 */ /* 0x0001e2000c101124 */
[----:B------:R-:W-:Y:S05]  /*6520*/  @P1 BRA `(.L_x_269) ;  /* 0x00000000000c1947 */ /* 0x000fea0003800000 */
[----:B--2---:R-:W0:Y:S02]  /*6530*/  LDG.E.U8 R157, desc[UR36][R4.64+0x69] ;  /* 0x00006924049d7981 */ /* 0x004e24000c1e1100 */
[----:B0-----:R-:W-:-:S05]  /*6540*/  PRMT R9, R157, 0x8880, RZ ;  /* 0x000088809d097816 */ /* 0x001fca00000000ff */
[----:B------:R-:W-:-:S07]  /*6550*/  IMAD R22, R9, R156, RZ ;  /* 0x0000009c09167224 */ /* 0x000fce00078e02ff */
.L_x_269:
[----:B------:R-:W-:Y:S05]  /*6560*/  BSYNC B1 ;  /* 0x0000000000017941 */ /* 0x000fea0003800000 */
.L_x_268:
        /* <DEDUP_REMOVED lines=11> */
.L_x_271:
[----:B------:R-:W-:Y:S05]  /*6620*/  BSYNC B1 ;  /* 0x0000000000017941 */ /* 0x000fea0003800000 */
.L_x_270:
[----:B0-----:R-:W-:Y:S01]  /*6630*/  @!P4 IMAD R9, R78, R155, R22 ;  /* 0x0000009b4e09c224 */ /* 0x001fe200078e0216 */
[----:B------:R-:W-:Y:S04]  /*6640*/  BSSY B1, `(.L_x_272) ;  /* 0x0000006000017945 */ /* 0x000fe80003800000 */
[----:B------:R0:W-:Y:S01]  /*6650*/  @!P4 STG.E.U8 desc[UR36][R10.64+0x68], R9 ;  /* 0x000068090a00c986 */ /* 0x0001e2000c101124 */
[----:B------:R-:W-:Y:S05]  /*6660*/  @P3 BRA `(.L_x_273) ;  /* 0x00000000000c3947 */ /* 0x000fea0003800000 */
[----:B--2---:R-:W0:Y:S02]  /*6670*/  LDG.E.U8 R157, desc[UR36][R12.64+0x69] ;  /* 0x000069240c9d7981 */ /* 0x004e24000c1e1100 */
[----:B0-----:R-:W-:-:S05]  /*6680*/  PRMT R9, R157, 0x8880, RZ ;  /* 0x000088809d097816 */ /* 0x001fca00000000ff */
[----:B------:R-:W-:-:S07]  /*6690*/  IMAD R22, R9, R156, RZ ;  /* 0x0000009c09167224 */ /* 0x000fce00078e02ff */
.L_x_273:
[----:B------:R-:W-:Y:S05]  /*66a0*/  BSYNC B1 ;  /* 0x0000000000017941 */ /* 0x000fea0003800000 */
.L_x_272:
[----:B------:R-:W-:Y:S01]  /*66b0*/  @!P3 IMAD R79, R79, R155, R22 ;  /* 0x0000009b4f4fb224 */ /* 0x000fe200078e0216 */
[----:B------:R-:W-:Y:S04]  /*66c0*/  BSSY B1, `(.L_x_274) ;  /* 0x0000006000017945 */ /* 0x000fe80003800000 */
[----:B------:R0:W-:Y:S01]  /*66d0*/  @!P3 STG.E.U8 desc[UR36][R10.64+0x69], R79 ;  /* 0x0000694f0a00b986 */ /* 0x0001e2000c101124 */
[----:B------:R-:W-:Y:S05]  /*66e0*/  @P5 BRA `(.L_x_275) ;  /* 0x00000000000c5947 */ /* 0x000fea0003800000 */
[----:B--2---:R-:W0:Y:S02]  /*66f0*/  LDG.E.U8 R157, desc[UR36][R4.64+0x70] ;  /* 0x00007024049d7981 */ /* 0x004e24000c1e1100 */
[----:B0-----:R-:W-:-:S05]  /*6700*/  PRMT R9, R157, 0x8880, RZ ;  /* 0x000088809d097816 */ /* 0x001fca00000000ff */
[----:B------:R-:W-:-:S07]  /*6710*/  IMAD R22, R9, R156, RZ ;  /* 0x0000009c09167224 */ /* 0x000fce00078e02ff */
.L_x_275:
[----:B------:R-:W-:Y:S05]  /*6720*/  BSYNC B1 ;  /* 0x0000000000017941 */ /* 0x000fea0003800000 */
.L_x_274:
[----:B0-----:R-:W-:Y:S01]  /*6730*/  @!P5 IMAD R9, R80, R155, R22 ;  /* 0x0000009b5009d224 */ /* 0x001fe200078e0216 */
[----:B------:R-:W-:Y:S04]  /*6740*/  BSSY B1, `(.L_x_276) ;  /* 0x0000006000017945 */ /* 0x000fe80003800000 */
[----:B------:R0:W-:Y:S01]  /*6750*/  @!P5 STG.E.U8 desc[UR36][R6.64+0x70], R9 ;  /* 0x000070090600d986 */ /* 0x0001e2000c101124 */
[----:B------:R-:W-:Y:S05]  /*6760*/  @P1 BRA `(.L_x_277) ;  /* 0x00000000000c1947 */ /* 0x000fea0003800000 */
[----:B--2---:R-:W0:Y:S02]  /*6770*/  LDG.E.U8 R157, desc[UR36][R4.64+0x71] ;  /* 0x00007124049d7981 */ /* 0x004e24000c1e1100 */
[----:B0-----:R-:W-:-:S05]  /*6780*/  PRMT R9, R157, 0x8880, RZ ;  /* 0x000088809d097816 */ /* 0x001fca00000000ff */
[----:B------:R-:W-:-:S07]  /*6790*/  IMAD R22, R9, R156, RZ ;  /* 0x0000009c09167224 */ /* 0x000fce00078e02ff */
.L_x_277:
[----:B------:R-:W-:Y:S05]  /*67a0*/  BSYNC B1 ;  /* 0x0000000000017941 */ /* 0x000fea0003800000 */
.L_x_276:
[----:B------:R-:W-:Y:S01]  /*67b0*/  ISETP.LT.OR P4, PT, R3, 0x71, !P0 ;  /* 0x000000710300780c */ /* 0x000fe20004781670 */
[----:B------:R-:W-:Y:S01]  /*67c0*/  @!P1 IMAD R81, R81, R155, R22 ;  /* 0x0000009b51519224 */ /* 0x000fe200078e0216 */
[----:B------:R-:W-:Y:S01]  /*67d0*/  BSSY B1, `(.L_x_278) ;  /* 0x000000a000017945 */ /* 0x000fe20003800000 */
[C---:B------:R-:W-:Y:S02]  /*67e0*/  ISETP.LT.OR P3, PT, R3.reuse, 0x72, !P0 ;  /* 0x000000720300780c */ /* 0x040fe40004761670 */
        /* <DEDUP_REMOVED lines=8> */
.L_x_279:
[----:B------:R-:W-:Y:S05]  /*6870*/  BSYNC B1 ;  /* 0x0000000000017941 */ /* 0x000fea0003800000 */
.L_x_278:
[----:B0-----:R-:W-:Y:S01]  /*6880*/  @!P4 IMAD R9, R82, R155, R22 ;  /* 0x0000009b5209c224 */ /* 0x001fe200078e0216 */
[----:B------:R-:W-:Y:S04]  /*6890*/  BSSY B1, `(.L_x_280) ;  /* 0x0000006000017945 */ /* 0x000fe80003800000 */
[----:B------:R0:W-:Y:S01]  /*68a0*/  @!P4 STG.E.U8 desc[UR36][R10.64+0x70], R9 ;  /* 0x000070090a00c986 */ /* 0x0001e2000c101124 */
[----:B------:R-:W-:Y:S05]  /*68b0*/  @P3 BRA `(.L_x_281) ;  /* 0x00000000000c3947 */ /* 0x000fea0003800000 */
[----:B--2---:R-:W0:Y:S02]  /*68c0*/  LDG.E.U8 R157, desc[UR36][R12.64+0x71] ;  /* 0x000071240c9d7981 */ /* 0x004e24000c1e1100 */
[----:B0-----:R-:W-:-:S05]  /*68d0*/  PRMT R9, R157, 0x8880, RZ ;  /* 0x000088809d097816 */ /* 0x001fca00000000ff */
[----:B------:R-:W-:-:S07]  /*68e0*/  IMAD R22, R9, R156, RZ ;  /* 0x0000009c09167224 */ /* 0x000fce00078e02ff */
.L_x_281:
[----:B------:R-:W-:Y:S05]  /*68f0*/  BSYNC B1 ;  /* 0x0000000000017941 */ /* 0x000fea0003800000 */
.L_x_280:
[----:B------:R-:W-:Y:S01]  /*6900*/  @!P3 IMAD R83, R83, R155, R22 ;  /* 0x0000009b5353b224 */ /* 0x000fe200078e0216 */
[----:B------:R-:W-:Y:S04]  /*6910*/  BSSY B1, `(.L_x_282) ;  /* 0x0000006000017945 */ /* 0x000fe80003800000 */
[----:B------:R0:W-:Y:S01]  /*6920*/  @!P3 STG.E.U8 desc[UR36][R10.64+0x71], R83 ;  /* 0x000071530a00b986 */ /* 0x0001e2000c101124 */
[----:B------:R-:W-:Y:S05]  /*6930*/  @P1 BRA `(.L_x_283) ;  /* 0x00000000000c1947 */ /* 0x000fea0003800000 */
[----:B--2---:R-:W0:Y:S02]  /*6940*/  LDG.E.U8 R157, desc[UR36][R4.64+0x78] ;  /* 0x00007824049d7981 */ /* 0x004e24000c1e1100 */
[----:B0-----:R-:W-:-:S05]  /*6950*/  PRMT R9, R157, 0x8880, RZ ;  /* 0x000088809d097816 */ /* 0x001fca00000000ff */
[----:B------:R-:W-:-:S07]  /*6960*/  IMAD R22, R9, R156, RZ ;  /* 0x0000009c09167224 */ /* 0x000fce00078e02ff */
.L_x_283:
[----:B------:R-:W-:Y:S05]  /*6970*/  BSYNC B1 ;  /* 0x0000000000017941 */ /* 0x000fea0003800000 */
.L_x_282:
[----:B0-----:R-:W-:Y:S01]  /*6980*/  @!P1 IMAD R9, R84, R155, R22 ;  /* 0x0000009b54099224 */ /* 0x001fe200078e0216 */
[----:B------:R-:W-:Y:S04]  /*6990*/  BSSY B1, `(.L_x_284) ;  /* 0x0000006000017945 */ /* 0x000fe80003800000 */
[----:B------:R0:W-:Y:S01]  /*69a0*/  @!P1 STG.E.U8 desc[UR36][R6.64+0x78], R9 ;  /* 0x0000780906009986 */ /* 0x0001e2000c101124 */
[----:B------:R-:W-:Y:S05]  /*69b0*/  @P2 BRA `(.L_x_285) ;  /* 0x00000000000c2947 */ /* 0x000fea0003800000 */
[----:B--2---:R-:W0:Y:S02]  /*69c0*/  LDG.E.U8 R157, desc[UR36][R4.64+0x79] ;  /* 0x00007924049d7981 */ /* 0x004e24000c1e1100 */
[----:B0-----:R-:W-:-:S05]  /*69d0*/  PRMT R9, R157, 0x8880, RZ ;  /* 0x000088809d097816 */ /* 0x001fca00000000ff */
[----:B------:R-:W-:-:S07]  /*69e0*/  IMAD R22, R9, R156, RZ ;  /* 0x0000009c09167224 */ /* 0x000fce00078e02ff */
.L_x_285:
[----:B------:R-:W-:Y:S05]  /*69f0*/  BSYNC B1 ;  /* 0x0000000000017941 */ /* 0x000fea0003800000 */
.L_x_284:
[----:B------:R-:W-:Y:S01]  /*6a00*/  @!P2 IMAD R85, R85, R155, R22 ;  /* 0x0000009b5555a224 */ /* 0x000fe200078e0216 */
[----:B------:R-:W-:Y:S04]  /*6a10*/  BSSY B1, `(.L_x_286) ;  /* 0x0000006000017945 */ /* 0x000fe80003800000 */
[----:B------:R0:W-:Y:S01]  /*6a20*/  @!P2 STG.E.U8 desc[UR36][R6.64+0x79], R85 ;  /* 0x000079550600a986 */ /* 0x0001e2000c101124 */
[----:B------:R-:W-:Y:S05]  /*6a30*/  @P5 BRA `(.L_x_287) ;  /* 0x00000000000c5947 */ /* 0x000fea0003800000 */
[----:B--2---:R-:W2:Y:S02]  /*6a40*/  LDG.E.U8 R157, desc[UR36][R12.64+0x78] ;  /* 0x000078240c9d7981 */ /* 0x004ea4000c1e1100 */
[----:B--2---:R-:W-:-:S05]  /*6a50*/  PRMT R5, R157, 0x8880, RZ ;  /* 0x000088809d057816 */ /* 0x004fca00000000ff */
[----:B------:R-:W-:-:S07]  /*6a60*/  IMAD R22, R5, R156, RZ ;  /* 0x0000009c05167224 */ /* 0x000fce00078e02ff */
.L_x_287:
[----:B------:R-:W-:Y:S05]  /*6a70*/  BSYNC B1 ;  /* 0x0000000000017941 */ /* 0x000fea0003800000 */
.L_x_286:
[----:B------:R-:W-:Y:S01]  /*6a80*/  @!P5 IMAD R5, R86, R155, R22 ;  /* 0x0000009b5605d224 */ /* 0x000fe200078e0216 */
[----:B------:R-:W-:Y:S01]  /*6a90*/  ISETP.LT.OR P0, PT, R3, 0x7a, !P0 ;  /* 0x0000007a0300780c */ /* 0x000fe20004701670 */
[----:B------:R-:W-:Y:S03]  /*6aa0*/  BSSY B1, `(.L_x_288) ;  /* 0x0000006000017945 */ /* 0x000fe60003800000 */
[----:B------:R0:W-:Y:S09]  /*6ab0*/  @!P5 STG.E.U8 desc[UR36][R10.64+0x78], R5 ;  /* 0x000078050a00d986 */ /* 0x0001f2000c101124 */
[----:B------:R-:W-:Y:S05]  /*6ac0*/  @P0 BRA `(.L_x_289) ;  /* 0x00000000000c0947 */ /* 0x000fea0003800000 */
[----:B--2---:R-:W2:Y:S02]  /*6ad0*/  LDG.E.U8 R157, desc[UR36][R12.64+0x79] ;  /* 0x000079240c9d7981 */ /* 0x004ea4000c1e1100 */
[----:B--2---:R-:W-:-:S05]  /*6ae0*/  PRMT R3, R157, 0x8880, RZ ;  /* 0x000088809d037816 */ /* 0x004fca00000000ff */
[----:B------:R-:W-:-:S07]  /*6af0*/  IMAD R22, R3, R156, RZ ;  /* 0x0000009c03167224 */ /* 0x000fce00078e02ff */
.L_x_289:
[----:B------:R-:W-:Y:S05]  /*6b00*/  BSYNC B1 ;  /* 0x0000000000017941 */ /* 0x000fea0003800000 */
.L_x_288:
[----:B------:R-:W-:Y:S01]  /*6b10*/  IMAD R87, R87, R155, R22 ;  /* 0x0000009b57577224 */ /* 0x000fe200078e0216 */
[----:B------:R-:W-:Y:S06]  /*6b20*/  @P0 BRA `(.L_x_290) ;  /* 0x0000001800180947 */ /* 0x000fec0003800000 */
[----:B------:R0:W-:Y:S01]  /*6b30*/  STG.E.U8 desc[UR36][R10.64+0x79], R87 ;  /* 0x000079570a007986 */ /* 0x0001e2000c101124 */
[----:B------:R-:W-:Y:S05]  /*6b40*/  BRA `(.L_x_290) ;  /* 0x0000001800107947 */ /* 0x000fea0003800000 */
.L_x_33:
[C---:B------:R-:W-:Y:S02]  /*6b50*/  ISETP.GE.AND P2, PT, R0.reuse, 0x1, PT ;  /* 0x000000010000780c */ /* 0x040fe40003f46270 */
[----:B------:R-:W-:Y:S02]  /*6b60*/  ISETP.GE.AND P0, PT, R0, 0x9, PT ;  /* 0x000000090000780c */ /* 0x000fe40003f06270 */
[C---:B------:R-:W-:Y:S02]  /*6b70*/  ISETP.LT.OR P3, PT, R3.reuse, 0x1, !P2 ;  /* 0x000000010300780c */ /* 0x040fe40005761670 */
[C---:B------:R-:W-:Y:S02]  /*6b80*/  ISETP.LT.OR P5, PT, R3.reuse, 0x2, !P2 ;  /* 0x000000020300780c */ /* 0x040fe400057a1670 */
[C---:B------:R-:W-:Y:S02]  /*6b90*/  ISETP.LT.OR P1, PT, R3.reuse, 0x1, !P0 ;  /* 0x000000010300780c */ /* 0x040fe40004721670 */
[----:B------:R-:W-:-:S07]  /*6ba0*/  ISETP.LT.OR P4, PT, R3, 0x2, !P0 ;  /* 0x000000020300780c */ /* 0x000fce0004781670 */
[-C--:B------:R-:W-:Y:S02]  /*6bb0*/  @!P3 IMAD R5, R88, R155.reuse, RZ ;  /* 0x0000009b5805b224 */ /* 0x080fe400078e02ff */
[-C--:B------:R-:W-:Y:S02]  /*6bc0*/  @!P5 IMAD R89, R89, R155.reuse, RZ ;  /* 0x0000009b5959d224 */ /* 0x080fe400078e02ff */
[-C--:B------:R-:W-:Y:S01]  /*6bd0*/  @!P1 IMAD R13, R90, R155.reuse, RZ ;  /* 0x0000009b5a0d9224 */ /* 0x080fe200078e02ff */
[----:B------:R0:W-:Y:S01]  /*6be0*/  @!P3 STG.E.U8 desc[UR36][R160.64], R5 ;  /* 0x00000005a000b986 */ /* 0x0001e2000c101124 */
[----:B------:R-:W-:Y:S01]  /*6bf0*/  ISETP.LT.OR P3, PT, R3, 0x9, !P2 ;  /* 0x000000090300780c */ /* 0x000fe20005761670 */
[----:B------:R-:W-:Y:S02]  /*6c00*/  @!P4 IMAD R91, R91, R155, RZ ;  /* 0x0000009b5b5bc224 */ /* 0x000fe400078e02ff */
[----:B------:R-:W-:Y:S01]  /*6c10*/  @!P5 STG.E.U8 desc[UR36][R160.64+0x1], R89 ;  /* 0x00000159a000d986 */ /* 0x000fe2000c101124 */
[----:B------:R-:W-:-:S03]  /*6c20*/  ISETP.LT.OR P5, PT, R3, 0xa, !P2 ;  /* 0x0000000a0300780c */ /* 0x000fc600057a1670 */
[----:B------:R1:W-:Y:S01]  /*6c30*/  @!P1 STG.E.U8 desc[UR36][R8.64], R13 ;  /* 0x0000000d08009986 */ /* 0x0003e2000c101124 */
[----:B------:R-:W-:-:S03]  /*6c40*/  ISETP.LT.OR P1, PT, R3, 0x9, !P0 ;  /* 0x000000090300780c */ /* 0x000fc60004721670 */
[----:B------:R-:W-:Y:S01]  /*6c50*/  @!P4 STG.E.U8 desc[UR36][R8.64+0x1], R91 ;  /* 0x0000015b0800c986 */ /* 0x000fe2000c101124 */
[----:B------:R-:W-:Y:S01]  /*6c60*/  ISETP.LT.OR P4, PT, R3, 0xa, !P0 ;  /* 0x0000000a0300780c */ /* 0x000fe20004781670 */
[----:B------:R-:W-:-:S04]  /*6c70*/  @!P3 IMAD R15, R92, R155, RZ ;  /* 0x0000009b5c0fb224 */ /* 0x000fc800078e02ff */
[-C--:B------:R-:W-:Y:S01]  /*6c80*/  @!P5 IMAD R93, R93, R155.reuse, RZ ;  /* 0x0000009b5d5dd224 */ /* 0x080fe200078e02ff */
[----:B------:R3:W-:Y:S01]  /*6c90*/  @!P3 STG.E.U8 desc[UR36][R160.64+0x8], R15 ;  /* 0x0000080fa000b986 */ /* 0x0007e2000c101124 */
[C---:B------:R-:W-:Y:S02]  /*6ca0*/  ISETP.LT.OR P3, PT, R3.reuse, 0x11, !P2 ;  /* 0x000000110300780c */ /* 0x040fe40005761670 */
[-C--:B0-----:R-:W-:Y:S01]  /*6cb0*/  @!P1 IMAD R5, R94, R155.reuse, RZ ;  /* 0x0000009b5e059224 */ /* 0x081fe200078e02ff */
[----:B------:R-:W-:Y:S01]  /*6cc0*/  @!P5 STG.E.U8 desc[UR36][R160.64+0x9], R93 ;  /* 0x0000095da000d986 */ /* 0x000fe2000c101124 */
[----:B------:R-:W-:Y:S02]  /*6cd0*/  ISETP.LT.OR P5, PT, R3, 0x12, !P2 ;  /* 0x000000120300780c */ /* 0x000fe400057a1670 */
[----:B------:R-:W-:Y:S01]  /*6ce0*/  @!P4 IMAD R95, R95, R155, RZ ;  /* 0x0000009b5f5fc224 */ /* 0x000fe200078e02ff */
[----:B------:R0:W-:Y:S01]  /*6cf0*/  @!P1 STG.E.U8 desc[UR36][R8.64+0x8], R5 ;  /* 0x0000080508009986 */ /* 0x0001e2000c101124 */
[----:B------:R-:W-:-:S03]  /*6d00*/  ISETP.LT.OR P1, PT, R3, 0x11, !P0 ;  /* 0x000000110300780c */ /* 0x000fc60004721670 */
[----:B------:R-:W-:Y:S01]  /*6d10*/  @!P4 STG.E.U8 desc[UR36][R8.64+0x9], R95 ;  /* 0x0000095f0800c986 */ /* 0x000fe2000c101124 */
[----:B------:R-:W-:Y:S01]  /*6d20*/  ISETP.LT.OR P4, PT, R3, 0x12, !P0 ;  /* 0x000000120300780c */ /* 0x000fe20004781670 */
[----:B-1----:R-:W-:-:S04]  /*6d30*/  @!P3 IMAD R13, R96, R155, RZ ;  /* 0x0000009b600db224 */ /* 0x002fc800078e02ff */
[-C--:B------:R-:W-:Y:S01]  /*6d40*/  @!P5 IMAD R97, R97, R155.reuse, RZ ;  /* 0x0000009b6161d224 */ /* 0x080fe200078e02ff */
[----:B------:R1:W-:Y:S01]  /*6d50*/  @!P3 STG.E.U8 desc[UR36][R160.64+0x10], R13 ;  /* 0x0000100da000b986 */ /* 0x0003e2000c101124 */
[C---:B------:R-:W-:Y:S02]  /*6d60*/  ISETP.LT.OR P3, PT, R3.reuse, 0x19, !P2 ;  /* 0x000000190300780c */ /* 0x040fe40005761670 */
[-C--:B---3--:R-:W-:Y:S01]  /*6d70*/  @!P1 IMAD R15, R98, R155.reuse, RZ ;  /* 0x0000009b620f9224 */ /* 0x088fe200078e02ff */
[----:B------:R-:W-:Y:S01]  /*6d80*/  @!P5 STG.E.U8 desc[UR36][R160.64+0x11], R97 ;  /* 0x00001161a000d986 */ /* 0x000fe2000c101124 */
[----:B------:R-:W-:Y:S02]  /*6d90*/  ISETP.LT.OR P5, PT, R3, 0x1a, !P2 ;  /* 0x0000001a0300780c */ /* 0x000fe400057a1670 */
[----:B------:R-:W-:Y:S01]  /*6da0*/  @!P4 IMAD R99, R99, R155, RZ ;  /* 0x0000009b6363c224 */ /* 0x000fe200078e02ff */
[----:B------:R3:W-:Y:S01]  /*6db0*/  @!P1 STG.E.U8 desc[UR36][R8.64+0x10], R15 ;  /* 0x0000100f08009986 */ /* 0x0007e2000c101124 */
[----:B------:R-:W-:-:S03]  /*6dc0*/  ISETP.LT.OR P1, PT, R3, 0x19, !P0 ;  /* 0x000000190300780c */ /* 0x000fc60004721670 */
[----:B------:R-:W-:Y:S01]  /*6dd0*/  @!P4 STG.E.U8 desc[UR36][R8.64+0x11], R99 ;  /* 0x000011630800c986 */ /* 0x000fe2000c101124 */
[----:B------:R-:W-:Y:S01]  /*6de0*/  ISETP.LT.OR P4, PT, R3, 0x1a, !P0 ;  /* 0x0000001a0300780c */ /* 0x000fe20004781670 */
[----:B0-----:R-:W-:-:S04]  /*6df0*/  @!P3 IMAD R5, R100, R155, RZ ;  /* 0x0000009b6405b224 */ /* 0x001fc800078e02ff */
[-C--:B------:R-:W-:Y:S01]  /*6e00*/  @!P5 IMAD R101, R101, R155.reuse, RZ ;  /* 0x0000009b6565d224 */ /* 0x080fe200078e02ff */
[----:B------:R0:W-:Y:S01]  /*6e10*/  @!P3 STG.E.U8 desc[UR36][R160.64+0x18], R5 ;  /* 0x00001805a000b986 */ /* 0x0001e2000c101124 */
[C---:B------:R-:W-:Y:S02]  /*6e20*/  ISETP.LT.OR P3, PT, R3.reuse, 0x21, !P2 ;  /* 0x000000210300780c */ /* 0x040fe40005761670 */
[-C--:B-1----:R-:W-:Y:S01]  /*6e30*/  @!P1 IMAD R13, R102, R155.reuse, RZ ;  /* 0x0000009b660d9224 */ /* 0x082fe200078e02ff */
[----:B------:R-:W-:Y:S01]  /*6e40*/  @!P5 STG.E.U8 desc[UR36][R160.64+0x19], R101 ;  /* 0x00001965a000d986 */ /* 0x000fe2000c101124 */
[----:B------:R-:W-:Y:S02]  /*6e50*/  ISETP.LT.OR P5, PT, R3, 0x22, !P2 ;  /* 0x000000220300780c */ /* 0x000fe400057a1670 */
[----:B------:R-:W-:Y:S01]  /*6e60*/  @!P4 IMAD R103, R103, R155, RZ ;  /* 0x0000009b6767c224 */ /* 0x000fe200078e02ff */
[----:B------:R1:W-:Y:S01]  /*6e70*/  @!P1 STG.E.U8 desc[UR36][R8.64+0x18], R13 ;  /* 0x0000180d08009986 */ /* 0x0003e2000c101124 */
[----:B------:R-:W-:-:S03]  /*6e80*/  ISETP.LT.OR P1, PT, R3, 0x21, !P0 ;  /* 0x000000210300780c */ /* 0x000fc60004721670 */
[----:B------:R-:W-:Y:S01]  /*6e90*/  @!P4 STG.E.U8 desc[UR36][R8.64+0x19], R103 ;  /* 0x000019670800c986 */ /* 0x000fe2000c101124 */
[----:B------:R-:W-:Y:S01]  /*6ea0*/  ISETP.LT.OR P4, PT, R3, 0x22, !P0 ;  /* 0x000000220300780c */ /* 0x000fe20004781670 */
[----:B---3--:R-:W-:-:S04]  /*6eb0*/  @!P3 IMAD R15, R104, R155, RZ ;  /* 0x0000009b680fb224 */ /* 0x008fc800078e02ff */
        /* <DEDUP_REMOVED lines=128> */
[----:B------:R-:W-:-:S02]  /*76c0*/  ISETP.GE.AND P1, PT, R0, 0x81, PT ;  /* 0x000000810000780c */ /* 0x000fc40003f26270 */
[C---:B------:R-:W-:Y:S01]  /*76d0*/  ISETP.LT.OR P5, PT, R3.reuse, 0x79, !P0 ;  /* 0x000000790300780c */ /* 0x040fe200047a1670 */
[----:B------:R-:W-:Y:S01]  /*76e0*/  @!P4 STG.E.U8 desc[UR36][R8.64+0x71], R147 ;  /* 0x000071930800c986 */ /* 0x000fe2000c101124 */
[C---:B------:R-:W-:Y:S01]  /*76f0*/  ISETP.LT.OR P0, PT, R3.reuse, 0x7a, !P0 ;  /* 0x0000007a0300780c */ /* 0x040fe20004701670 */
[----:B0-----:R-:W-:Y:S01]  /*7700*/  @!P3 IMAD R5, R148, R155, RZ ;  /* 0x0000009b9405b224 */ /* 0x001fe200078e02ff */
[----:B------:R-:W-:-:S03]  /*7710*/  ISETP.LT.OR P4, PT, R3, 0x1, !P1 ;  /* 0x000000010300780c */ /* 0x000fc60004f81670 */
[----:B------:R-:W-:Y:S01]  /*7720*/  @!P2 IMAD R149, R149, R155, RZ ;  /* 0x0000009b9595a224 */ /* 0x000fe200078e02ff */
[----:B------:R0:W-:Y:S01]  /*7730*/  @!P3 STG.E.U8 desc[UR36][R160.64+0x78], R5 ;  /* 0x00007805a000b986 */ /* 0x0001e2000c101124 */
[----:B------:R-:W-:-:S03]  /*7740*/  ISETP.LT.OR P3, PT, R3, 0x2, !P1 ;  /* 0x000000020300780c */ /* 0x000fc60004f61670 */
[----:B------:R-:W-:Y:S01]  /*7750*/  @!P2 STG.E.U8 desc[UR36][R160.64+0x79], R149 ;  /* 0x00007995a000a986 */ /* 0x000fe2000c101124 */
[-C--:B-1----:R-:W-:Y:S01]  /*7760*/  @!P5 IMAD R13, R150, R155.reuse, RZ ;  /* 0x0000009b960dd224 */ /* 0x082fe200078e02ff */
[----:B------:R-:W-:Y:S01]  /*7770*/  ISETP.GE.AND P2, PT, R0, 0x89, PT ;  /* 0x000000890000780c */ /* 0x000fe20003f46270 */
[-C--:B------:R-:W-:Y:S02]  /*7780*/  @!P0 IMAD R151, R151, R155.reuse, RZ ;  /* 0x0000009b97978224 */ /* 0x080fe400078e02ff */
[----:B---3--:R-:W-:Y:S01]  /*7790*/  @!P4 IMAD R15, R24, R155, RZ ;  /* 0x0000009b180fc224 */ /* 0x008fe200078e02ff */
[----:B------:R1:W-:Y:S01]  /*77a0*/  @!P5 STG.E.U8 desc[UR36][R8.64+0x78], R13 ;  /* 0x0000780d0800d986 */ /* 0x0003e2000c101124 */
[----:B------:R-:W-:-:S03]  /*77b0*/  ISETP.LT.OR P5, PT, R3, 0x1, !P2 ;  /* 0x000000010300780c */ /* 0x000fc600057a1670 */
[----:B------:R-:W-:Y:S01]  /*77c0*/  @!P3 IMAD R25, R25, R155, RZ ;  /* 0x0000009b1919b224 */ /* 0x000fe200078e02ff */
[----:B------:R-:W-:Y:S01]  /*77d0*/  @!P0 STG.E.U8 desc[UR36][R8.64+0x79], R151 ;  /* 0x0000799708008986 */ /* 0x000fe2000c101124 */
[----:B------:R-:W-:-:S03]  /*77e0*/  ISETP.LT.OR P0, PT, R3, 0x2, !P2 ;  /* 0x000000020300780c */ /* 0x000fc60005701670 */
[----:B------:R-:W-:Y:S01]  /*77f0*/  @!P4 STG.E.U8 desc[UR36][R6.64], R15 ;  /* 0x0000000f0600c986 */ /* 0x000fe2000c101124 */
        /* <DEDUP_REMOVED lines=19> */
[-C--:B------:R-:W-:Y:S01]  /*7930*/  @!P4 IMAD R9, R32, R155.reuse, RZ ;  /* 0x0000009b2009c224 */ /* 0x080fe200078e02ff */
        /* <DEDUP_REMOVED lines=127> */
[----:B-1----:R-:W-:-:S04]  /*8130*/  @!P5 IMAD R13, R74, R155, RZ ;  /* 0x0000009b4a0dd224 */ /* 0x002fc800078e02ff */
        /* <DEDUP_REMOVED lines=12> */
[----:B------:R-:W-:-:S04]  /*8200*/  @!P0 IMAD R9, R78, R155, RZ ;  /* 0x0000009b4e098224 */ /* 0x000fc800078e02ff */
[-C--:B------:R-:W-:Y:S01]  /*8210*/  @!P4 IMAD R79, R79, R155.reuse, RZ ;  /* 0x0000009b4f4fc224 */ /* 0x080fe200078e02ff */
[----:B------:R1:W-:Y:S01]  /*8220*/  @!P0 STG.E.U8 desc[UR36][R10.64+0x68], R9 ;  /* 0x000068090a008986 */ /* 0x0003e2000c101124 */
[----:B------:R-:W-:Y:S02]  /*8230*/  ISETP.LT.OR P0, PT, R3, 0x71, !P2 ;  /* 0x000000710300780c */ /* 0x000fe40005701670 */
[----:B------:R-:W-:Y:S01]  /*8240*/  @!P3 IMAD R81, R81, R155, RZ ;  /* 0x0000009b5151b224 */ /* 0x000fe200078e02ff */
[----:B------:R3:W-:Y:S01]  /*8250*/  @!P4 STG.E.U8 desc[UR36][R10.64+0x69], R79 ;  /* 0x0000694f0a00c986 */ /* 0x0007e2000c101124 */
[----:B------:R-:W-:-:S03]  /*8260*/  ISETP.LT.OR P4, PT, R3, 0x72, !P2 ;  /* 0x000000720300780c */ /* 0x000fc60005781670 */
[----:B------:R3:W-:Y:S01]  /*8270*/  @!P3 STG.E.U8 desc[UR36][R6.64+0x71], R81 ;  /* 0x000071510600b986 */ /* 0x0007e2000c101124 */
[C---:B------:R-:W-:Y:S02]  /*8280*/  ISETP.LT.OR P3, PT, R3.reuse, 0x79, !P1 ;  /* 0x000000790300780c */ /* 0x040fe40004f61670 */
[C---:B------:R-:W-:Y:S01]  /*8290*/  ISETP.LT.OR P1, PT, R3.reuse, 0x7a, !P1 ;  /* 0x0000007a0300780c */ /* 0x040fe20004f21670 */
[----:B------:R3:W-:Y:S01]  /*82a0*/  @!P5 STG.E.U8 desc[UR36][R6.64+0x70], R13 ;  /* 0x0000700d0600d986 */ /* 0x0007e2000c101124 */
[C---:B------:R-:W-:Y:S02]  /*82b0*/  ISETP.LT.OR P5, PT, R3.reuse, 0x79, !P2 ;  /* 0x000000790300780c */ /* 0x040fe400057a1670 */
[----:B------:R-:W-:Y:S01]  /*82c0*/  ISETP.LT.OR P2, PT, R3, 0x7a, !P2 ;  /* 0x0000007a0300780c */ /* 0x000fe20005741670 */
[-C--:B------:R-:W-:Y:S02]  /*82d0*/  @!P0 IMAD R3, R82, R155.reuse, RZ ;  /* 0x0000009b52038224 */ /* 0x080fe400078e02ff */
[----:B------:R-:W-:-:S03]  /*82e0*/  @!P4 IMAD R83, R83, R155, RZ ;  /* 0x0000009b5353c224 */ /* 0x000fc600078e02ff */
[----:B------:R3:W-:Y:S01]  /*82f0*/  @!P0 STG.E.U8 desc[UR36][R10.64+0x70], R3 ;  /* 0x000070030a008986 */ /* 0x0007e2000c101124 */
[-C--:B0-----:R-:W-:Y:S02]  /*8300*/  @!P3 IMAD R5, R84, R155.reuse, RZ ;  /* 0x0000009b5405b224 */ /* 0x081fe400078e02ff */
[-C--:B------:R-:W-:Y:S01]  /*8310*/  @!P1 IMAD R85, R85, R155.reuse, RZ ;  /* 0x0000009b55559224 */ /* 0x080fe200078e02ff */
[----:B------:R3:W-:Y:S01]  /*8320*/  @!P4 STG.E.U8 desc[UR36][R10.64+0x71], R83 ;  /* 0x000071530a00c986 */ /* 0x0007e2000c101124 */
[-C--:B-1----:R-:W-:Y:S02]  /*8330*/  @!P5 IMAD R9, R86, R155.reuse, RZ ;  /* 0x0000009b5609d224 */ /* 0x082fe400078e02ff */
[----:B------:R-:W-:Y:S01]  /*8340*/  @!P2 IMAD R87, R87, R155, RZ ;  /* 0x0000009b5757a224 */ /* 0x000fe200078e02ff */
[----:B------:R3:W-:Y:S04]  /*8350*/  @!P3 STG.E.U8 desc[UR36][R6.64+0x78], R5 ;  /* 0x000078050600b986 */ /* 0x0007e8000c101124 */
[----:B------:R3:W-:Y:S04]  /*8360*/  @!P1 STG.E.U8 desc[UR36][R6.64+0x79], R85 ;  /* 0x0000795506009986 */ /* 0x0007e8000c101124 */
[----:B------:R3:W-:Y:S04]  /*8370*/  @!P5 STG.E.U8 desc[UR36][R10.64+0x78], R9 ;  /* 0x000078090a00d986 */ /* 0x0007e8000c101124 */
[----:B------:R3:W-:Y:S02]  /*8380*/  @!P2 STG.E.U8 desc[UR36][R10.64+0x79], R87 ;  /* 0x000079570a00a986 */ /* 0x0007e4000c101124 */
.L_x_290:
[----:B------:R-:W-:Y:S05]  /*8390*/  BSYNC B0 ;  /* 0x0000000000007941 */ /* 0x000fea0003800000 */
.L_x_32:
[----:B------:R-:W-:Y:S01]  /*83a0*/  ULDC UR4, c[0x0][0xc] ;  /* 0x0000030000047ab9 */ /* 0x000fe20000000800 */
[----:B------:R-:W-:Y:S01]  /*83b0*/  ULDC UR5, c[0x0][0x10] ;  /* 0x0000040000057ab9 */ /* 0x000fe20000000800 */
[----:B---3--:R-:W3:Y:S01]  /*83c0*/  LDC R3, c[0x0][0x14] ;  /* 0x00000500ff037b82 */ /* 0x008ee20000000800 */
[----:B------:R-:W-:Y:S01]  /*83d0*/  UIMAD.WIDE.U32 UR4, UR4, UR5, URZ ;  /* 0x00000005040472a5 */ /* 0x000fe2000f8e003f */
[----:B------:R-:W-:Y:S01]  /*83e0*/  PRMT R0, RZ, 0x7610, R0 ;  /* 0x00007610ff007816 */ /* 0x000fe20000000000 */
[----:B------:R-:W-:Y:S02]  /*83f0*/  IMAD.MOV.U32 R153, RZ, RZ, -0x1 ;  /* 0xffffffffff997424 */ /* 0x000fe400078e00ff */
[----:B------:R-:W-:Y:S02]  /*8400*/  IMAD.MOV.U32 R22, RZ, RZ, -0x1 ;  /* 0xffffffffff167424 */ /* 0x000fe400078e00ff */
[----:B---3--:R-:W-:-:S04]  /*8410*/  IMAD.WIDE.U32 R16, R3, UR4, R16 ;  /* 0x0000000403107c25 */ /* 0x008fc8000f8e0010 */
[----:B------:R-:W-:Y:S01]  /*8420*/  IMAD R3, R3, UR5, RZ ;  /* 0x0000000503037c24 */ /* 0x000fe2000f8e02ff */
[----:B------:R-:W-:Y:S02]  /*8430*/  ULDC.64 UR4, c[0x0][0x650] ;  /* 0x0001940000047ab9 */ /* 0x000fe40000000a00 */
[----:B------:R-:W-:Y:S01]  /*8440*/  ISETP.GE.U32.AND P0, PT, R16, UR4, PT ;  /* 0x0000000410007c0c */ /* 0x000fe2000bf06070 */
[----:B------:R-:W-:-:S05]  /*8450*/  IMAD.IADD R17, R17, 0x1, R3 ;  /* 0x0000000111117824 */ /* 0x000fca00078e0203 */
[----:B------:R-:W-:-:S13]  /*8460*/  ISETP.GE.U32.AND.EX P0, PT, R17, UR5, PT, P0 ;  /* 0x0000000511007c0c */ /* 0x000fda000bf06100 */
[----:B------:R-:W-:Y:S05]  /*8470*/  @P0 BRA `(.L_x_291) ;  /* 0x0000000400640947 */ /* 0x000fea0003800000 */
[----:B------:R-:W3:Y:S01]  /*8480*/  S2R R12, SR_CTAID.X ;  /* 0x00000000000c7919 */ /* 0x000ee20000002500 */
[----:B0-----:R-:W0:Y:S01]  /*8490*/  LDC.64 R10, c[0x0][0x628] ;  /* 0x00018a00ff0a7b82 */ /* 0x001e220000000a00 */
[----:B------:R-:W-:Y:S01]  /*84a0*/  ULDC UR4, c[0x0][0x150] ;  /* 0x0000540000047ab9 */ /* 0x000fe20000000800 */
[----:B------:R-:W-:Y:S01]  /*84b0*/  IMAD.MOV.U32 R8, RZ, RZ, R16 ;  /* 0x000000ffff087224 */ /* 0x000fe200078e0010 */
[----:B------:R-:W0:Y:S01]  /*84c0*/  S2R R24, SR_CTAID.Y ;  /* 0x0000000000187919 */ /* 0x000e220000002600 */
[----:B------:R-:W-:-:S04]  /*84d0*/  IMAD.MOV.U32 R9, RZ, RZ, R17 ;  /* 0x000000ffff097224 */ /* 0x000fc800078e0011 */
[----:B------:R-:W1:Y:S08]  /*84e0*/  LDC R21, c[0x0][0x144] ;  /* 0x00005100ff157b82 */ /* 0x000e700000000800 */
[----:B------:R-:W1:Y:S08]  /*84f0*/  LDC R0, c[0x0][0x630] ;  /* 0x00018c00ff007b82 */ /* 0x000e700000000800 */
[----:B------:R-:W1:Y:S01]  /*8500*/  LDC.64 R14, c[0x0][0x620] ;  /* 0x00018800ff0e7b82 */ /* 0x000e620000000a00 */
[----:B0-----:R-:W-:-:S04]  /*8510*/  ISETP.NE.U32.AND P0, PT, R10, RZ, PT ;  /* 0x000000ff0a00720c */ /* 0x001fc80003f05070 */
[----:B------:R-:W-:Y:S02]  /*8520*/  ISETP.NE.AND.EX P0, PT, R11, RZ, PT, P0 ;  /* 0x000000ff0b00720c */ /* 0x000fe40003f05300 */
[----:B---3--:R-:W-:-:S05]  /*8530*/  I2FP.F32.U32 R3, R12 ;  /* 0x0000000c00037245 */ /* 0x008fca0000201000 */
[----:B------:R-:W-:-:S04]  /*8540*/  FMUL R3, R3, UR4 ;  /* 0x0000000403037c20 */ /* 0x000fc80008400000 */
[----:B------:R0:W3:Y:S02]  /*8550*/  F2I.U32.TRUNC.NTZ R20, R3 ;  /* 0x0000000300147305 */ /* 0x0000e4000020f000 */
[----:B------:R-:W-:Y:S05]  /*8560*/  @!P0 BRA `(.L_x_292) ;  /* 0x0000000000288947 */ /* 0x000fea0003800000 */
[----:B0-----:R-:W0:Y:S02]  /*8570*/  LDC R3, c[0x0][0x634] ;  /* 0x00018d00ff037b82 */ /* 0x001e240000000800 */
        /* <DEDUP_REMOVED lines=9> */
.L_x_292:
[----:B------:R-:W2:Y:S01]  /*8610*/  LDC.64 R28, c[0x0][0x640] ;  /* 0x00019000ff1c7b82 */ /* 0x000ea20000000a00 */
[-CC-:B-1----:R-:W-:Y:S01]  /*8620*/  SHF.R.U64 R22, R8, R0.reuse, R9.reuse ;  /* 0x0000000008167219 */ /* 0x182fe20000001209 */
[----:B---3--:R-:W-:Y:S01]  /*8630*/  IMAD.MOV R20, RZ, RZ, -R20 ;  /* 0x000000ffff147224 */ /* 0x008fe200078e0a14 */
[----:B------:R-:W-:Y:S01]  /*8640*/  SHF.R.U32.HI R0, RZ, R0, R9 ;  /* 0x00000000ff007219 */ /* 0x000fe20000011609 */
[----:B------:R-:W-:Y:S01]  /*8650*/  ULDC UR4, c[0x0][0x154] ;  /* 0x0000550000047ab9 */ /* 0x000fe20000000800 */
[----:B0-----:R-:W-:Y:S01]  /*8660*/  IADD3 R3, P0, RZ, -R22, RZ ;  /* 0x80000016ff037210 */ /* 0x001fe20007f1e0ff */
[----:B------:R-:W-:Y:S02]  /*8670*/  IMAD R21, R21, R20, R12 ;  /* 0x0000001415157224 */ /* 0x000fe400078e020c */
[----:B------:R-:W0:Y:S01]  /*8680*/  LDC R6, c[0x0][0x618] ;  /* 0x00018600ff067b82 */ /* 0x000e220000000800 */
[----:B------:R-:W-:Y:S02]  /*8690*/  IMAD.MOV.U32 R7, RZ, RZ, 0x1 ;  /* 0x00000001ff077424 */ /* 0x000fe400078e00ff */
[----:B------:R-:W-:-:S04]  /*86a0*/  IMAD.X R5, RZ, RZ, ~R0, P0 ;  /* 0x000000ffff057224 */ /* 0x000fc800000e0e00 */
[-C--:B------:R-:W-:Y:S01]  /*86b0*/  IMAD R0, R5, R14.reuse, RZ ;  /* 0x0000000e05007224 */ /* 0x080fe200078e02ff */
[----:B------:R-:W1:Y:S01]  /*86c0*/  LDC R8, c[0x0][0x608] ;  /* 0x00018200ff087b82 */ /* 0x000e620000000800 */
[----:B------:R-:W-:-:S04]  /*86d0*/  IMAD.WIDE.U32 R4, R3, R14, R16 ;  /* 0x0000000e03047225 */ /* 0x000fc800078e0010 */
[----:B------:R-:W-:Y:S01]  /*86e0*/  IMAD R3, R3, R15, R0 ;  /* 0x0000000f03037224 */ /* 0x000fe200078e0200 */
[----:B------:R-:W-:Y:S02]  /*86f0*/  I2FP.F32.U32 R0, R24 ;  /* 0x0000001800007245 */ /* 0x000fe40000201000 */
[----:B------:R-:W3:Y:S01]  /*8700*/  LDC R26, c[0x0][0x658] ;  /* 0x00019600ff1a7b82 */ /* 0x000ee20000000800 */
[----:B------:R-:W-:Y:S01]  /*8710*/  IMAD.IADD R3, R5, 0x1, R3 ;  /* 0x0000000105037824 */ /* 0x000fe200078e0203 */
[----:B--2---:R-:W-:Y:S01]  /*8720*/  ISETP.NE.U32.AND P0, PT, R28, RZ, PT ;  /* 0x000000ff1c00720c */ /* 0x004fe20003f05070 */
[----:B------:R-:W-:Y:S01]  /*8730*/  FMUL R0, R0, UR4 ;  /* 0x0000000400007c20 */ /* 0x000fe20008400000 */
[----:B------:R-:W-:Y:S02]  /*8740*/  IMAD.MOV.U32 R5, RZ, RZ, -0x1 ;  /* 0xffffffffff057424 */ /* 0x000fe400078e00ff */
[----:B------:R-:W-:Y:S01]  /*8750*/  ISETP.NE.AND.EX P0, PT, R29, RZ, PT, P0 ;  /* 0x000000ff1d00720c */ /* 0x000fe20003f05300 */
[----:B------:R2:W2:Y:S01]  /*8760*/  F2I.U32.TRUNC.NTZ R13, R0 ;  /* 0x00000000000d7305 */ /* 0x0004a2000020f000 */
[----:B------:R-:W2:Y:S01]  /*8770*/  LDC R15, c[0x0][0x148] ;  /* 0x00005200ff0f7b82 */ /* 0x000ea20000000800 */
[----:B0-----:R-:W-:-:S02]  /*8780*/  SHF.R.U64 R12, R4, R6, R3 ;  /* 0x00000006040c7219 */ /* 0x001fc40000001203 */
[----:B------:R-:W-:-:S05]  /*8790*/  SHF.R.U32.HI R3, RZ, R6, R3 ;  /* 0x00000006ff037219 */ /* 0x000fca0000011603 */
[----:B------:R-:W0:Y:S01]  /*87a0*/  LDC R20, c[0x0][0x600] ;  /* 0x00018000ff147b82 */ /* 0x000e220000000800 */
[-CC-:B-1----:R-:W-:Y:S02]  /*87b0*/  SHF.R.U64 R10, R12, R8.reuse, R3.reuse ;  /* 0x000000080c0a7219 */ /* 0x182fe40000001203 */
[----:B------:R-:W-:-:S05]  /*87c0*/  SHF.R.U32.HI R3, RZ, R8, R3 ;  /* 0x00000008ff037219 */ /* 0x000fca0000011603 */
[----:B------:R-:W1:Y:S01]  /*87d0*/  LDC R27, c[0x0][0x648] ;  /* 0x00019200ff1b7b82 */ /* 0x000e620000000800 */
[-C--:B---3--:R-:W-:Y:S02]  /*87e0*/  SHF.L.U32 R4, R5, R26.reuse, RZ ;  /* 0x0000001a05047219 */ /* 0x088fe400000006ff */
[--C-:B------:R-:W-:Y:S02]  /*87f0*/  SHF.R.U64 R14, R10, R26, R3.reuse ;  /* 0x0000001a0a0e7219 */ /* 0x100fe40000001203 */
[----:B------:R-:W-:Y:S02]  /*8800*/  LOP3.LUT R25, RZ, R4, RZ, 0x33, !PT ;  /* 0x00000004ff197212 */ /* 0x000fe400078e33ff */
[-C--:B------:R-:W-:Y:S01]  /*8810*/  SHF.R.U32.HI R5, RZ, R26.reuse, R3 ;  /* 0x0000001aff057219 */ /* 0x080fe20000011603 */
[----:B------:R-:W3:Y:S01]  /*8820*/  LDC R30, c[0x0][0x638] ;  /* 0x00018e00ff1e7b82 */ /* 0x000ee20000000800 */
[----:B------:R-:W-:Y:S01]  /*8830*/  SHF.L.U32 R154, R7, R26, RZ ;  /* 0x0000001a079a7219 */ /* 0x000fe200000006ff */
[----:B------:R-:W-:-:S06]  /*8840*/  IMAD.MOV.U32 R4, RZ, RZ, R14 ;  /* 0x000000ffff047224 */ /* 0x000fcc00078e000e */
[----:B------:R-:W0:Y:S01]  /*8850*/  LDC R31, c[0x0][0x610] ;  /* 0x00018400ff1f7b82 */ /* 0x000e220000000800 */
        /* <DEDUP_REMOVED lines=11> */
.L_x_293:
[----:B------:R-:W-:Y:S01]  /*8910*/  ISETP.NE.AND P0, PT, R2, 0x1, PT ;  /* 0x000000010200780c */ /* 0x000fe20003f05270 */
[----:B0-----:R-:W-:Y:S01]  /*8920*/  VIADD R7, R20, 0xffffffff ;  /* 0xffffffff14077836 */ /* 0x001fe20000000000 */
[----:B-12---:R-:W-:Y:S01]  /*8930*/  SHF.R.U64 R0, R4, R27, R5 ;  /* 0x0000001b04007219 */ /* 0x006fe20000001205 */
[----:B------:R-:W-:Y:S01]  /*8940*/  IMAD.MOV R13, RZ, RZ, -R13 ;  /* 0x000000ffff0d7224 */ /* 0x000fe200078e0a0d */
[----:B------:R-:W-:Y:S01]  /*8950*/  LOP3.LUT R5, R10, R25, RZ, 0xc0, !PT ;  /* 0x000000190a057212 */ /* 0x000fe200078ec0ff */
[----:B------:R-:W-:Y:S02]  /*8960*/  IMAD.MOV.U32 R4, RZ, RZ, 0x1 ;  /* 0x00000001ff047424 */ /* 0x000fe400078e00ff */
[----:B------:R-:W-:Y:S02]  /*8970*/  IMAD.MOV R3, RZ, RZ, -R0 ;  /* 0x000000ffff037224 */ /* 0x000fe400078e0a00 */
[----:B------:R-:W-:Y:S01]  /*8980*/  IMAD R154, R154, R0, R5 ;  /* 0x000000009a9a7224 */ /* 0x000fe200078e0205 */
[----:B------:R-:W-:Y:S01]  /*8990*/  LOP3.LUT R5, R12, R7, RZ, 0xc0, !PT ;  /* 0x000000070c057212 */ /* 0x000fe200078ec0ff */
[----:B---3--:R-:W-:-:S02]  /*89a0*/  IMAD R0, R3, R30, R14 ;  /* 0x0000001e03007224 */ /* 0x008fc400078e020e */
[----:B------:R-:W-:Y:S02]  /*89b0*/  @P0 IMAD R21, R15, R13, R24 ;  /* 0x0000000d0f150224 */ /* 0x000fe400078e0218 */
[----:B------:R-:W-:Y:S01]  /*89c0*/  IMAD R3, R0, R20, R5 ;  /* 0x0000001400037224 */ /* 0x000fe200078e0205 */
[----:B------:R-:W-:Y:S01]  /*89d0*/  PRMT R0, R4, 0x7610, R0 ;  /* 0x0000761004007816 */ /* 0x000fe20000000000 */
[----:B------:R-:W-:-:S05]  /*89e0*/  IMAD R154, R154, R31, R21 ;  /* 0x0000001f9a9a7224 */ /* 0x000fca00078e0215 */
[----:B------:R-:W-:Y:S02]  /*89f0*/  SEL R153, R3, R154, !P0 ;  /* 0x0000009a03997207 */ /* 0x000fe40004000000 */
[----:B------:R-:W-:-:S07]  /*8a00*/  SEL R154, R154, R3, !P0 ;  /* 0x000000039a9a7207 */ /* 0x000fce0004000000 */
.L_x_291:
[----:B------:R-:W-:-:S13]  /*8a10*/  LOP3.LUT P0, RZ, R0, 0xff, RZ, 0xc0, !PT ;  /* 0x000000ff00ff7812 */ /* 0x000fda000780c0ff */
[----:B------:R-:W-:Y:S05]  /*8a20*/  @P0 BRA `(.L_x_294) ;  /* 0xffffff8400f00947 */ /* 0x000fea000383ffff */
[----:B------:R-:W-:Y:S05]  /*8a30*/  EXIT ;  /* 0x000000000000794d */ /* 0x000fea0003800000 */
.L_x_7:
[----:B0-----:R-:W-:Y:S01]  /*8a40*/  ULDC.64 UR4, c[0x0][0x650] ;  /* 0x0001940000047ab9 */ /* 0x001fe20000000a00 */
        /* <DEDUP_REMOVED lines=25> */
.L_x_296:
[----:B------:R-:W0:Y:S01]  /*8be0*/  LDC.64 R28, c[0x0][0x640] ;  /* 0x00019000ff1c7b82 */ /* 0x000e220000000a00 */
[-CC-:B------:R-:W-:Y:S01]  /*8bf0*/  SHF.R.U64 R22, R12, R6.reuse, R13.reuse ;  /* 0x000000060c167219 */ /* 0x180fe2000000120d */
[----:B------:R-:W-:Y:S01]  /*8c00*/  IMAD.MOV.U32 R30, RZ, RZ, 0x1 ;  /* 0x00000001ff1e7424 */ /* 0x000fe200078e00ff */
[----:B------:R-:W-:Y:S02]  /*8c10*/  SHF.R.U32.HI R6, RZ, R6, R13 ;  /* 0x00000006ff067219 */ /* 0x000fe4000001160d */
        /* <DEDUP_REMOVED lines=8> */
[----:B------:R-:W-:Y:S01]  /*8ca0*/  IMAD.IADD R9, R9, 0x1, R11 ;  /* 0x0000000109097824 */ /* 0x000fe200078e020b */
[----:B0-----:R-:W-:-:S04]  /*8cb0*/  ISETP.NE.U32.AND P0, PT, R28, RZ, PT ;  /* 0x000000ff1c00720c */ /* 0x001fc80003f05070 */
[----:B------:R-:W-:Y:S02]  /*8cc0*/  ISETP.NE.AND.EX P0, PT, R29, RZ, PT, P0 ;  /* 0x000000ff1d00720c */ /* 0x000fe40003f05300 */
[----:B------:R-:W0:Y:S01]  /*8cd0*/  LDC R20, c[0x0][0x600] ;  /* 0x00018000ff147b82 */ /* 0x000e220000000800 */
[-CC-:B-1----:R-:W-:Y:S01]  /*8ce0*/  SHF.R.U64 R14, R8, R10.reuse, R9.reuse ;  /* 0x0000000a080e7219 */ /* 0x182fe20000001209 */
[----:B------:R-:W-:Y:S01]  /*8cf0*/  IMAD.MOV.U32 R8, RZ, RZ, -0x1 ;  /* 0xffffffffff087424 */ /* 0x000fe200078e00ff */
[----:B------:R-:W-:-:S05]  /*8d00*/  SHF.R.U32.HI R9, RZ, R10, R9 ;  /* 0x0000000aff097219 */ /* 0x000fca0000011609 */
[----:B------:R-:W1:Y:S01]  /*8d10*/  LDC R24, c[0x0][0x648] ;  /* 0x00019200ff187b82 */ /* 0x000e620000000800 */
[-CC-:B--2---:R-:W-:Y:S02]  /*8d20*/  SHF.R.U64 R23, R14, R12.reuse, R9.reuse ;  /* 0x0000000c0e177219 */ /* 0x184fe40000001209 */
[----:B------:R-:W-:-:S05]  /*8d30*/  SHF.R.U32.HI R6, RZ, R12, R9 ;  /* 0x0000000cff067219 */ /* 0x000fca0000011609 */
[----:B------:R-:W2:Y:S01]  /*8d40*/  LDC R26, c[0x0][0x638] ;  /* 0x00018e00ff1a7b82 */ /* 0x000ea20000000800 */
[-C--:B---3--:R-:W-:Y:S02]  /*8d50*/  SHF.L.U32 R8, R8, R27.reuse, RZ ;  /* 0x0000001b08087219 */ /* 0x088fe400000006ff */
[-CC-:B------:R-:W-:Y:S02]  /*8d60*/  SHF.R.U64 R25, R23, R27.reuse, R6.reuse ;  /* 0x0000001b17197219 */ /* 0x180fe40000001206 */
[----:B------:R-:W-:Y:S02]  /*8d70*/  LOP3.LUT R32, RZ, R8, RZ, 0x33, !PT ;  /* 0x00000008ff207212 */ /* 0x000fe400078e33ff */
[----:B------:R-:W-:Y:S01]  /*8d80*/  SHF.R.U32.HI R9, RZ, R27, R6 ;  /* 0x0000001bff097219 */ /* 0x000fe20000011606 */
[----:B------:R-:W3:Y:S01]  /*8d90*/  LDC R31, c[0x0][0x610] ;  /* 0x00018400ff1f7b82 */ /* 0x000ee20000000800 */
[----:B------:R-:W-:Y:S01]  /*8da0*/  IMAD.MOV.U32 R8, RZ, RZ, R25 ;  /* 0x000000ffff087224 */ /* 0x000fe200078e0019 */
[----:B------:R-:W-:Y:S06]  /*8db0*/  @!P0 BRA `(.L_x_297) ;  /* 0x0000000000288947 */ /* 0x000fec0003800000 */
        /* <DEDUP_REMOVED lines=10> */
.L_x_297:
[----:B------:R-:W-:Y:S01]  /*8e60*/  ISETP.NE.AND P0, PT, R2, 0x1, PT ;  /* 0x000000010200780c */ /* 0x000fe20003f05270 */
[----:B------:R-:W-:Y:S01]  /*8e70*/  IMAD.MOV.U32 R13, RZ, RZ, R22 ;  /* 0x000000ffff0d7224 */ /* 0x000fe200078e0016 */
[----:B-1----:R-:W-:Y:S01]  /*8e80*/  SHF.R.U64 R6, R8, R24, R9 ;  /* 0x0000001808067219 */ /* 0x002fe20000001209 */
[----:B0-----:R-:W-:Y:S01]  /*8e90*/  VIADD R9, R20, 0xffffffff ;  /* 0xffffffff14097836 */ /* 0x001fe20000000000 */
[----:B------:R-:W-:Y:S02]  /*8ea0*/  SHF.L.U32 R30, R30, R27, RZ ;  /* 0x0000001b1e1e7219 */ /* 0x000fe400000006ff */
[----:B------:R-:W-:Y:S01]  /*8eb0*/  LOP3.LUT R5, R23, R32, RZ, 0xc0, !PT ;  /* 0x0000002017057212 */ /* 0x000fe200078ec0ff */
[----:B------:R-:W-:-:S04]  /*8ec0*/  IMAD.MOV R8, RZ, RZ, -R6 ;  /* 0x000000ffff087224 */ /* 0x000fc800078e0a06 */
[----:B------:R-:W-:Y:S01]  /*8ed0*/  IMAD R6, R30, R6, R5 ;  /* 0x000000061e067224 */ /* 0x000fe200078e0205 */
[----:B------:R-:W-:Y:S01]  /*8ee0*/  LOP3.LUT R5, R14, R9, RZ, 0xc0, !PT ;  /* 0x000000090e057212 */ /* 0x000fe200078ec0ff */
[----:B------:R-:W-:Y:S02]  /*8ef0*/  @P0 IMAD R3, R7, R21, R4 ;  /* 0x0000001507030224 */ /* 0x000fe400078e0204 */
[----:B--2---:R-:W-:Y:S02]  /*8f00*/  IMAD R4, R8, R26, R25 ;  /* 0x0000001a08047224 */ /* 0x004fe400078e0219 */
[----:B---3--:R-:W-:Y:S02]  /*8f10*/  IMAD R3, R6, R31, R3 ;  /* 0x0000001f06037224 */ /* 0x008fe400078e0203 */
[----:B------:R-:W-:Y:S02]  /*8f20*/  IMAD R4, R4, R20, R5 ;  /* 0x0000001404047224 */ /* 0x000fe400078e0205 */
[----:B------:R-:W-:-:S03]  /*8f30*/  IMAD.MOV.U32 R6, RZ, RZ, 0x1 ;  /* 0x00000001ff067424 */ /* 0x000fc600078e00ff */
[----:B------:R-:W-:Y:S02]  /*8f40*/  SEL R20, R4, R3, !P0 ;  /* 0x0000000304147207 */ /* 0x000fe40004000000 */
[----:B------:R-:W-:-:S07]  /*8f50*/  SEL R12, R3, R4, !P0 ;  /* 0x00000004030c7207 */ /* 0x000fce0004000000 */
.L_x_295:
[----:B------:R-:W-:-:S08]  /*8f60*/  NOP ;  /* 0x0000000000007918 */ /* 0x000fd00000000000 */
[----:B------:R-:W0:-:S00]  /*8f70*/  USETMAXREG.DEALLOC.CTAPOOL 0x28 ;  /* 0x00000028000079c8 */ /* 0x000e0000080e0500 */
[----:B0-----:R-:W-:-:S13]  /*8f80*/  ISETP.NE.AND P0, PT, R0, RZ, PT ;  /* 0x000000ff0000720c */ /* 0x001fda0003f05270 */
[----:B------:R-:W-:Y:S05]  /*8f90*/  @P0 EXIT ;  /* 0x000000000000094d */ /* 0x000fea0003800000 */
[----:B------:R-:W-:Y:S01]  /*8fa0*/  LOP3.LUT P0, RZ, R6, 0xff, RZ, 0xc0, !PT ;  /* 0x000000ff06ff7812 */ /* 0x000fe2000780c0ff */
[----:B------:R-:W-:Y:S02]  /*8fb0*/  IMAD.MOV.U32 R10, RZ, RZ, 0x1 ;  /* 0x00000001ff0a7424 */ /* 0x000fe400078e00ff */
[----:B------:R-:W-:-:S10]  /*8fc0*/  IMAD.MOV.U32 R9, RZ, RZ, RZ ;  /* 0x000000ffff097224 */ /* 0x000fd400078e00ff */
[----:B------:R-:W-:Y:S05]  /*8fd0*/  @!P0 BRA `(.L_x_298) ;  /* 0x0000000c00808947 */ /* 0x000fea0003800000 */
[----:B------:R-:W0:Y:S01]  /*8fe0*/  LDC R0, c[0x0][0x28c] ;  /* 0x0000a300ff007b82 */ /* 0x000e220000000800 */
[----:B------:R-:W-:Y:S01]  /*8ff0*/  ULDC UR5, c[0x0][0x658] ;  /* 0x0001960000057ab9 */ /* 0x000fe20000000800 */
[----:B------:R-:W-:Y:S01]  /*9000*/  UMOV UR11, 0xffffffff ;  /* 0xffffffff000b7882 */ /* 0x000fe20000000000 */
[----:B------:R-:W-:Y:S01]  /*9010*/  UMOV UR15, 0x1 ;  /* 0x00000001000f7882 */ /* 0x000fe20000000000 */
[----:B------:R-:W-:Y:S01]  /*9020*/  USHF.L.U32 UR11, UR11, UR5, URZ ;  /* 0x000000050b0b7299 */ /* 0x000fe2000800063f */
[----:B------:R-:W-:Y:S01]  /*9030*/  BSSY B0, `(.L_x_298) ;  /* 0x00000da000007945 */ /* 0x000fe20003800000 */
[----:B------:R-:W-:Y:S01]  /*9040*/  ULDC UR9, c[0x0][0xc] ;  /* 0x0000030000097ab9 */ /* 0x000fe20000000800 */
[----:B------:R-:W-:Y:S01]  /*9050*/  ULDC UR12, c[0x0][0x10] ;  /* 0x00000400000c7ab9 */ /* 0x000fe20000000800 */
[----:B------:R-:W1:Y:S01]  /*9060*/  S2UR UR8, SR_CgaCtaId ;  /* 0x00000000000879c3 */ /* 0x000e620000008800 */
[----:B------:R-:W-:Y:S01]  /*9070*/  USHF.L.U32 UR5, UR15, UR5, URZ ;  /* 0x000000050f057299 */ /* 0x000fe2000800063f */
[----:B------:R-:W-:Y:S01]  /*9080*/  LOP3.LUT R11, R19, 0x2, RZ, 0xfc, !PT ;  /* 0x00000002130b7812 */ /* 0x000fe200078efcff */
[----:B------:R-:W-:Y:S01]  /*9090*/  IMAD.MOV.U32 R10, RZ, RZ, 0x1 ;  /* 0x00000001ff0a7424 */ /* 0x000fe200078e00ff */
[----:B------:R-:W-:Y:S01]  /*90a0*/  ULDC UR4, c[0x0][0x600] ;  /* 0x0001800000047ab9 */ /* 0x000fe20000000800 */
[----:B------:R-:W-:Y:S01]  /*90b0*/  IMAD.MOV.U32 R9, RZ, RZ, RZ ;  /* 0x000000ffff097224 */ /* 0x000fe200078e00ff */
[----:B------:R-:W-:Y:S01]  /*90c0*/  UMOV UR20, 0x5 ;  /* 0x0000000500147882 */ /* 0x000fe20000000000 */
[----:B------:R-:W-:Y:S01]  /*90d0*/  UIADD3 UR4, UR4, -0x1, URZ ;  /* 0xffffffff04047890 */ /* 0x000fe2000fffe03f */
[----:B------:R-:W-:Y:S01]  /*90e0*/  ULDC.64 UR28, c[0x0][0x198] ;  /* 0x00006600001c7ab9 */ /* 0x000fe20000000a00 */
[----:B0-----:R-:W-:-:S05]  /*90f0*/  VIADD R0, R0, 0x3f ;  /* 0x0000003f00007836 */ /* 0x001fca0000000000 */
[----:B------:R-:W-:Y:S01]  /*9100*/  SHF.R.S32.HI R3, RZ, 0x1f, R0 ;  /* 0x0000001fff037819 */ /* 0x000fe20000011400 */
[----:B-1----:R-:W-:-:S03]  /*9110*/  ULOP3.LUT UR10, UR8, 0x1, URZ, 0xc0, !UPT ;  /* 0x00000001080a7892 */ /* 0x002fc6000f8ec03f */
[----:B------:R-:W-:Y:S01]  /*9120*/  LEA.HI R3, R3, R0, RZ, 0x6 ;  /* 0x0000000003037211 */ /* 0x000fe200078f30ff */
[----:B------:R-:W-:Y:S01]  /*9130*/  USHF.L.U32 UR7, UR8, 0xc, URZ ;  /* 0x0000000c08077899 */ /* 0x000fe2000800063f */
[----:B------:R-:W-:Y:S01]  /*9140*/  IMAD.MOV.U32 R0, RZ, RZ, 0x1 ;  /* 0x00000001ff007424 */ /* 0x000fe200078e00ff */
[----:B------:R-:W-:Y:S01]  /*9150*/  USHF.R.U32.HI UR27, URZ, 0x1, UR8 ;  /* 0x000000013f1b7899 */ /* 0x000fe20008011608 */
[--C-:B------:R-:W-:Y:S01]  /*9160*/  SHF.R.S32.HI R8, RZ, 0x6, R3.reuse ;  /* 0x00000006ff087819 */ /* 0x100fe20000011403 */
[----:B------:R-:W-:Y:S02]  /*9170*/  USHF.L.U32 UR6, UR8, 0x6, URZ ;  /* 0x0000000608067899 */ /* 0x000fe4000800063f */
[----:B------:R-:W-:Y:S01]  /*9180*/  ULOP3.LUT UR8, UR8, 0xfffffffe, URZ, 0xc0, !UPT ;  /* 0xfffffffe08087892 */ /* 0x000fe2000f8ec03f */
[----:B------:R-:W-:Y:S01]  /*9190*/  PRMT R3, R0, 0x7610, R3 ;  /* 0x0000761000037816 */ /* 0x000fe20000000003 */
[----:B------:R-:W-:Y:S01]  /*91a0*/  UISETP.GT.U32.AND UP0, UPT, UR10, 0xffff, UPT ;  /* 0x0000ffff0a00788c */ /* 0x000fe2000bf04070 */
[----:B------:R-:W-:Y:S01]  /*91b0*/  VIADD R0, R8, 0x1 ;  /* 0x0000000108007836 */ /* 0x000fe20000000000 */
[----:B------:R-:W-:-:S02]  /*91c0*/  ULOP3.LUT UR13, UR7, 0x1000, URZ, 0xc0, !UPT ;  /* 0x00001000070d7892 */ /* 0x000fc4000f8ec03f */
[----:B------:R-:W-:Y:S02]  /*91d0*/  ULOP3.LUT UR7, URZ, UR11, URZ, 0x33, !UPT ;  /* 0x0000000b3f077292 */ /* 0x000fe4000f8e333f */
[----:B------:R-:W-:Y:S02]  /*91e0*/  USHF.L.U32 UR14, UR15, UR8, URZ ;  /* 0x000000080f0e7299 */ /* 0x000fe4000800063f */
[----:B------:R-:W-:Y:S02]  /*91f0*/  ULOP3.LUT UR11, UR8, 0x1, URZ, 0xfc, !UPT ;  /* 0x00000001080b7892 */ /* 0x000fe4000f8efc3f */
[----:B------:R-:W-:Y:S02]  /*9200*/  UIMAD.WIDE.U32 UR8, UR9, UR12, URZ ;  /* 0x0000000c090872a5 */ /* 0x000fe4000f8e003f */
[----:B------:R-:W-:Y:S01]  /*9210*/  USEL UR10, UR10, 0xffff, !UP0 ;  /* 0x0000ffff0a0a7887 */ /* 0x000fe2000c000000 */
[----:B------:R-:W-:Y:S01]  /*9220*/  ULDC UR12, c[0x0][0x14] ;  /* 0x00000500000c7ab9 */ /* 0x000fe20000000800 */
[----:B------:R-:W-:-:S02]  /*9230*/  USHF.L.U32 UR11, UR15, UR11, URZ ;  /* 0x0000000b0f0b7299 */ /* 0x000fc4000800063f */
[----:B------:R-:W-:Y:S02]  /*9240*/  UIMAD.WIDE.U32 UR24, UR8, UR12, URZ ;  /* 0x0000000c081872a5 */ /* 0x000fe4000f8e003f */
[----:B------:R-:W-:Y:S02]  /*9250*/  UIMAD UR15, UR9, UR12, URZ ;  /* 0x0000000c090f72a4 */ /* 0x000fe4000f8e023f */
[----:B------:R-:W-:Y:S02]  /*9260*/  ULOP3.LUT UR10, UR10, 0xffff, URZ, 0xc0, !UPT ;  /* 0x0000ffff0a0a7892 */ /* 0x000fe4000f8ec03f */
[----:B------:R-:W-:Y:S02]  /*9270*/  ULEA UR30, UR27, 0x100, 0xd ;  /* 0x000001001b1e7891 */ /* 0x000fe4000f8e683f */
[----:B------:R-:W-:Y:S02]  /*9280*/  ULOP3.LUT UR6, UR6, 0x40, URZ, 0xc0, !UPT ;  /* 0x0000004006067892 */ /* 0x000fe4000f8ec03f */
[----:B------:R-:W-:-:S02]  /*9290*/  ULOP3.LUT UR13, UR13, 0x10100, URZ, 0xfc, !UPT ;  /* 0x000101000d0d7892 */ /* 0x000fc4000f8efc3f */
[----:B------:R-:W-:Y:S02]  /*92a0*/  ULOP3.LUT UR14, UR14, UR11, URZ, 0xfc, !UPT ;  /* 0x0000000b0e0e7292 */ /* 0x000fe4000f8efc3f */
[----:B------:R-:W-:Y:S02]  /*92b0*/  UIADD3 UR15, UR25, UR15, URZ ;  /* 0x0000000f190f7290 */ /* 0x000fe4000fffe03f */
[----:B------:R-:W-:-:S12]  /*92c0*/  USHF.L.U32 UR20, UR20, UR10, URZ ;  /* 0x0000000a14147299 */ /* 0x000fd8000800063f */
.L_x_309:
[----:B------:R-:W-:-:S03]  /*92d0*/  UMOV UR8, 0xffffffff ;  /* 0xffffffff00087882 */ /* 0x000fc60000000000 */
[----:B------:R-:W-:Y:S05]  /*92e0*/  BRA.DIV UR8, `(.L_x_299) ;  /* 0x0000000e08a47947 */ /* 0x000fea000b800000 */
[----:B------:R-:W-:-:S13]  /*92f0*/  ELECT P6, URZ, PT ;  /* 0x00000000003f782f */ /* 0x000fda00038c0000 */
.L_x_320:
[----:B------:R-:W0:Y:S01]  /*9300*/  LDC R4, c[0x0][0x28c] ;  /* 0x0000a300ff047b82 */ /* 0x000e220000000800 */
[----:B------:R-:W-:Y:S01]  /*9310*/  BSSY B1, `(.L_x_300) ;  /* 0x0000039000017945 */ /* 0x000fe20003800000 */
[----:B0-----:R-:W-:-:S13]  /*9320*/  ISETP.LT.OR P6, PT, R4, 0x1, !P6 ;  /* 0x000000010400780c */ /* 0x001fda00077c1670 */
[----:B------:R-:W-:Y:S05]  /*9330*/  @P6 BRA `(.L_x_301) ;  /* 0x0000000000d86947 */ /* 0x000fea0003800000 */
[----:B------:R-:W-:Y:S01]  /*9340*/  LEA R12, R12, UR27, 0x1 ;  /* 0x0000001b0c0c7c11 */ /* 0x000fe2000f8e08ff */
[----:B------:R-:W-:Y:S01]  /*9350*/  IMAD.MOV.U32 R21, RZ, RZ, RZ ;  /* 0x000000ffff157224 */ /* 0x000fe200078e00ff */
[----:B------:R-:W-:Y:S01]  /*9360*/  LEA R20, R20, UR6, 0x7 ;  /* 0x0000000614147c11 */ /* 0x000fe2000f8e38ff */
[----:B------:R-:W-:Y:S02]  /*9370*/  IMAD.MOV.U32 R4, RZ, RZ, R0 ;  /* 0x000000ffff047224 */ /* 0x000fe400078e0000 */
[----:B------:R-:W-:Y:S02]  /*9380*/  IMAD.MOV.U32 R5, RZ, RZ, R10 ;  /* 0x000000ffff057224 */ /* 0x000fe400078e000a */
[----:B------:R-:W-:Y:S02]  /*9390*/  IMAD.MOV.U32 R6, RZ, RZ, R9 ;  /* 0x000000ffff067224 */ /* 0x000fe400078e0009 */
[----:B------:R-:W-:-:S07]  /*93a0*/  IMAD.SHL.U32 R14, R12, 0x80, RZ ;  /* 0x000000800c0e7824 */ /* 0x000fce00078e00ff */
.L_x_304:
[----:B------:R-:W0:Y:S01]  /*93b0*/  S2R R12, SR_CgaCtaId ;  /* 0x00000000000c7919 */ /* 0x000e220000008800 */
[----:B------:R-:W-:Y:S02]  /*93c0*/  MOV R7, 0x400 ;  /* 0x0000040000077802 */ /* 0x000fe40000000f00 */
[----:B------:R-:W-:Y:S02]  /*93d0*/  LOP3.LUT P1, RZ, R18, 0x7f, RZ, 0xc0, !PT ;  /* 0x0000007f12ff7812 */ /* 0x000fe4000782c0ff */
[----:B0-----:R-:W-:Y:S02]  /*93e0*/  LEA R15, R12, R7, 0x18 ;  /* 0x000000070c0f7211 */ /* 0x001fe400078ec0ff */
[----:B------:R-:W-:-:S09]  /*93f0*/  SHF.L.U32 R7, R5, 0x1f, RZ ;  /* 0x0000001f05077819 */ /* 0x000fd200000006ff */
[----:B------:R-:W0:Y:S01]  /*9400*/  @!P1 LDC R12, c[0x0][0x500] ;  /* 0x00014000ff0c9b82 */ /* 0x000e220000000800 */
[----:B------:R-:W-:-:S04]  /*9410*/  IMAD R22, R6, 0x8, R15 ;  /* 0x0000000806167824 */ /* 0x000fc800078e020f */
[----:B------:R-:W1:Y:S02]  /*9420*/  SYNCS.PHASECHK.TRANS64.TRYWAIT P0, [R22+URZ+0x20], R7 ;  /* 0x00002007160075a7 */ /* 0x000e64000800017f */
[----:B-1----:R-:W-:Y:S05]  /*9430*/  @!P0 BRA `(.L_x_302) ;  /* 0x0000000c00708947 */ /* 0x002fea0003800000 */
.L_x_321:
[----:B-1----:R-:W-:Y:S01]  /*9440*/  PRMT R7, R11, 0x9910, RZ ;  /* 0x000099100b077816 */ /* 0x002fe200000000ff */
[----:B0-----:R0:W-:Y:S03]  /*9450*/  @!P1 SYNCS.ARRIVE.TRANS64 RZ, [R22+URZ], R12 ;  /* 0x0000000c16ff99a7 */ /* 0x0011e6000800003f */
[----:B------:R-:W-:-:S13]  /*9460*/  ISETP.NE.AND P0, PT, R7, 0x2, PT ;  /* 0x000000020700780c */ /* 0x000fda0003f05270 */
[----:B0-----:R-:W-:Y:S05]  /*9470*/  @P0 BRA `(.L_x_303) ;  /* 0x0000000000040947 */ /* 0x001fea0003800000 */
[----:B------:R-:W-:Y:S01]  /*9480*/  BPT.TRAP 0x1 ;  /* 0x000000040000795c */ /* 0x000fe20000300000 */
.L_x_303:
[----:B------:R-:W-:Y:S01]  /*9490*/  R2UR UR11, R6 ;  /* 0x00000000060b72ca */ /* 0x000fe200000e0000 */
[----:B------:R-:W-:Y:S01]  /*94a0*/  VIADD R4, R4, 0xffffffff ;  /* 0xffffffff04047836 */ /* 0x000fe20000000000 */
[----:B------:R-:W-:Y:S01]  /*94b0*/  R2UR UR22, R15 ;  /* 0x000000000f1672ca */ /* 0x000fe200000e0000 */
[----:B------:R-:W-:Y:S01]  /*94c0*/  UIADD3 UR16, UP0, UR28, 0xf0, URZ ;  /* 0x000000f01c107890 */ /* 0x000fe2000ff1e03f */
[----:B------:R-:W-:Y:S01]  /*94d0*/  R2UR UR23, R14 ;  /* 0x000000000e1772ca */ /* 0x000fe200000e0000 */
[----:B------:R-:W-:Y:S01]  /*94e0*/  UIADD3 UR32, UP1, UR28, 0x1f0, URZ ;  /* 0x000001f01c207890 */ /* 0x000fe2000ff3e03f */
[----:B------:R-:W-:Y:S01]  /*94f0*/  R2UR UR9, R22 ;  /* 0x00000000160972ca */ /* 0x000fe200000e0000 */
[----:B------:R-:W-:Y:S01]  /*9500*/  UIADD3.X UR17, URZ, UR29, URZ, UP0, !UPT ;  /* 0x0000001d3f117290 */ /* 0x000fe200087fe43f */
[----:B------:R-:W-:Y:S01]  /*9510*/  R2UR UR10, R21 ;  /* 0x00000000150a72ca */ /* 0x000fe200000e0000 */
[----:B------:R-:W-:Y:S01]  /*9520*/  UPRMT UR21, URZ, 0x5410, UR20 ;  /* 0x000054103f157896 */ /* 0x000fe20008000014 */
[----:B------:R-:W-:Y:S01]  /*9530*/  R2UR UR12, R13 ;  /* 0x000000000d0c72ca */ /* 0x000fe200000e0000 */
[----:B------:R-:W-:Y:S01]  /*9540*/  VIADD R6, R6, 0x1 ;  /* 0x0000000106067836 */ /* 0x000fe20000000000 */
[----:B------:R-:W-:Y:S01]  /*9550*/  R2UR UR26, R20 ;  /* 0x00000000141a72ca */ /* 0x000fe200000e0000 */
[----:B------:R-:W-:Y:S01]  /*9560*/  ULEA UR8, UR11, UR30, 0xe ;  /* 0x0000001e0b087291 */ /* 0x000fe2000f8e703f */
[----:B------:R-:W-:Y:S01]  /*9570*/  ISETP.GT.AND P1, PT, R4, 0x1, PT ;  /* 0x000000010400780c */ /* 0x000fe20003f24270 */
[----:B------:R-:W-:Y:S01]  /*9580*/  ULEA UR11, UR11, UR13, 0xd ;  /* 0x0000000d0b0b7291 */ /* 0x000fe2000f8e683f */
[C---:B------:R-:W-:Y:S01]  /*9590*/  ISETP.NE.AND P0, PT, R6.reuse, 0x4, PT ;  /* 0x000000040600780c */ /* 0x040fe20003f05270 */
[----:B------:R-:W-:Y:S01]  /*95a0*/  UIADD3 UR8, UR22, UR8, URZ ;  /* 0x0000000816087290 */ /* 0x000fe2000fffe03f */
[----:B------:R-:W-:Y:S01]  /*95b0*/  VIADD R21, R21, 0x40 ;  /* 0x0000004015157836 */ /* 0x000fe20000000000 */
[----:B------:R-:W-:Y:S01]  /*95c0*/  UIADD3 UR22, UR22, UR11, URZ ;  /* 0x0000000b16167290 */ /* 0x000fe2000fffe03f */
[----:B------:R-:W-:Y:S01]  /*95d0*/  SEL R12, RZ, 0x1, P0 ;  /* 0x00000001ff0c7807 */ /* 0x000fe20000000000 */
[----:B------:R-:W-:Y:S01]  /*95e0*/  UPRMT UR31, URZ, 0x5410, UR14 ;  /* 0x000054103f1f7896 */ /* 0x000fe2000800000e */
[----:B------:R-:W-:Y:S01]  /*95f0*/  SEL R6, R6, RZ, P0 ;  /* 0x000000ff06067207 */ /* 0x000fe20000000000 */
[----:B------:R-:W-:Y:S01]  /*9600*/  UIADD3.X UR33, URZ, UR29, URZ, UP1, !UPT ;  /* 0x0000001d3f217290 */ /* 0x000fe20008ffe43f */
[----:B------:R-:W-:Y:S01]  /*9610*/  LOP3.LUT R5, R5, R12, RZ, 0x3c, !PT ;  /* 0x0000000c05057212 */ /* 0x000fe200078e3cff */
[----:B------:R-:W-:Y:S01]  /*9620*/  UMOV UR18, 0x0 ;  /* 0x0000000000127882 */ /* 0x000fe20000000000 */
[----:B------:R-:W-:Y:S01]  /*9630*/  UMOV UR19, 0x10000000 ;  /* 0x1000000000137882 */ /* 0x000fe20000000000 */
[----:B------:R-:W-:-:S02]  /*9640*/  UMOV UR11, UR23 ;  /* 0x00000017000b7c82 */ /* 0x000fc40008000000 */
[----:B------:R0:W-:Y:S02]  /*9650*/  UTMALDG.3D.MULTICAST [UR8], [UR16], UR21, desc[UR18] ;  /* 0x00001208100073b4 */ /* 0x0001e40008011815 */
[----:B0-----:R-:W-:Y:S01]  /*9660*/  UMOV UR8, UR22 ;  /* 0x0000001600087c82 */ /* 0x001fe20008000000 */
[----:B------:R-:W-:Y:S02]  /*9670*/  UMOV UR11, UR26 ;  /* 0x0000001a000b7c82 */ /* 0x000fe40008000000 */
[----:B------:R0:W-:Y:S02]  /*9680*/  UTMALDG.3D.MULTICAST [UR8], [UR32], UR31, desc[UR18] ;  /* 0x00001208200073b4 */ /* 0x0001e4000801181f */
[----:B0-----:R-:W-:Y:S05]  /*9690*/  @P1 BRA `(.L_x_304) ;  /* 0xfffffffc00441947 */ /* 0x001fea000383ffff */
.L_x_301:
[----:B------:R-:W-:Y:S05]  /*96a0*/  BSYNC B1 ;  /* 0x0000000000017941 */ /* 0x000fea0003800000 */
.L_x_300:
[----:B------:R-:W-:Y:S01]  /*96b0*/  LOP3.LUT P1, RZ, R3, 0xff, RZ, 0xc0, !PT ;  /* 0x000000ff03ff7812 */ /* 0x000fe2000782c0ff */
[----:B------:R-:W-:Y:S01]  /*96c0*/  IMAD.IADD R9, R8, 0x1, R9 ;  /* 0x0000000108097824 */ /* 0x000fe200078e0209 */
[----:B------:R-:W-:Y:S01]  /*96d0*/  IADD3 R16, P2, R16, UR24, RZ ;  /* 0x0000001810107c10 */ /* 0x000fe2000ff5e0ff */
[----:B------:R-:W-:Y:S01]  /*96e0*/  ULDC.64 UR8, c[0x0][0x650] ;  /* 0x0001940000087ab9 */ /* 0x000fe20000000a00 */
[----:B------:R-:W-:Y:S01]  /*96f0*/  BSSY B1, `(.L_x_305) ;  /* 0x000006b000017945 */ /* 0x000fe20003800000 */
[----:B------:R-:W-:Y:S01]  /*9700*/  IMAD.MOV.U32 R12, RZ, RZ, -0x1 ;  /* 0xffffffffff0c7424 */ /* 0x000fe200078e00ff */
[----:B------:R-:W-:Y:S01]  /*9710*/  SHF.R.U32.HI R3, RZ, 0x2, R9 ;  /* 0x00000002ff037819 */ /* 0x000fe20000011609 */
[----:B------:R-:W-:Y:S01]  /*9720*/  IMAD.MOV.U32 R20, RZ, RZ, -0x1 ;  /* 0xffffffffff147424 */ /* 0x000fe200078e00ff */
[----:B------:R-:W-:Y:S01]  /*9730*/  ISETP.GT.U32.AND P0, PT, R9, 0x3, PT ;  /* 0x000000030900780c */ /* 0x000fe20003f04070 */
[----:B------:R-:W-:Y:S01]  /*9740*/  IMAD.MOV.U32 R13, RZ, RZ, -0x1 ;  /* 0xffffffffff0d7424 */ /* 0x000fe200078e00ff */
[----:B------:R-:W-:-:S02]  /*9750*/  LOP3.LUT R3, R3, 0x1, RZ, 0xc0, !PT ;  /* 0x0000000103037812 */ /* 0x000fc400078ec0ff */
[----:B------:R-:W-:Y:S01]  /*9760*/  ISETP.LT.U32.AND P0, PT, R8, 0x4, P0 ;  /* 0x000000040800780c */ /* 0x000fe20000701070 */
[----:B------:R-:W0:Y:S01]  /*9770*/  @P1 S2R R5, SR_CgaCtaId ;  /* 0x0000000000051919 */ /* 0x000e220000008800 */
[----:B------:R-:W-:Y:S02]  /*9780*/  @P1 MOV R4, 0x400 ;  /* 0x0000040000041802 */ /* 0x000fe40000000f00 */
[----:B------:R-:W-:Y:S02]  /*9790*/  IADD3.X R17, R17, UR15, RZ, P2, !PT ;  /* 0x0000000f11117c10 */ /* 0x000fe400097fe4ff */
[----:B------:R-:W-:Y:S02]  /*97a0*/  ISETP.GE.U32.AND P2, PT, R16, UR8, PT ;  /* 0x0000000810007c0c */ /* 0x000fe4000bf46070 */
[----:B------:R-:W-:Y:S02]  /*97b0*/  LOP3.LUT R9, R9, 0x3, RZ, 0xc0, !PT ;  /* 0x0000000309097812 */ /* 0x000fe400078ec0ff */
[----:B0-----:R-:W-:-:S04]  /*97c0*/  @P1 LEA R4, R5, R4, 0x18 ;  /* 0x0000000405041211 */ /* 0x001fc800078ec0ff */
[----:B------:R0:W-:Y:S01]  /*97d0*/  @P1 SYNCS.ARRIVE.TRANS64.A1T0 RZ, [R4+URZ+0x58], RZ ;  /* 0x000058ff04ff19a7 */ /* 0x0001e2000810003f */
[----:B------:R-:W-:Y:S02]  /*97e0*/  ISETP.NE.U32.AND P1, PT, R3, 0x1, PT ;  /* 0x000000010300780c */ /* 0x000fe40003f25070 */
[----:B------:R-:W-:Y:S02]  /*97f0*/  SEL R3, RZ, 0x1, !P0 ;  /* 0x00000001ff037807 */ /* 0x000fe40004000000 */
[----:B------:R-:W-:Y:S02]  /*9800*/  ISETP.GE.U32.AND.EX P0, PT, R17, UR9, PT, P2 ;  /* 0x0000000911007c0c */ /* 0x000fe4000bf06120 */
[----:B------:R-:W-:-:S04]  /*9810*/  ISETP.GT.U32.AND P1, PT, R8, 0x3, !P1 ;  /* 0x000000030800780c */ /* 0x000fc80004f24070 */
[----:B0-----:R-:W-:-:S04]  /*9820*/  SEL R4, RZ, 0x1, !P1 ;  /* 0x00000001ff047807 */ /* 0x001fc80004800000 */
[--C-:B------:R-:W-:Y:S02]  /*9830*/  LOP3.LUT R10, R4, R10, R3.reuse, 0x96, !PT ;  /* 0x0000000a040a7212 */ /* 0x100fe400078e9603 */
[----:B------:R-:W-:Y:S02]  /*9840*/  PRMT R4, RZ, 0x7610, R4 ;  /* 0x00007610ff047816 */ /* 0x000fe40000000004 */
[----:B------:R-:W-:Y:S01]  /*9850*/  PRMT R3, RZ, 0x7610, R3 ;  /* 0x00007610ff037816 */ /* 0x000fe20000000003 */
[----:B------:R-:W-:Y:S06]  /*9860*/  @P0 BRA `(.L_x_306) ;  /* 0x00000004004c0947 */ /* 0x000fec0003800000 */
[----:B------:R-:W0:Y:S01]  /*9870*/  S2R R14, SR_CTAID.X ;  /* 0x00000000000e7919 */ /* 0x000e220000002500 */
[----:B------:R-:W-:Y:S01]  /*9880*/  ULDC.64 UR8, c[0x0][0x628] ;  /* 0x00018a0000087ab9 */ /* 0x000fe20000000a00 */
[----:B------:R-:W1:Y:S01]  /*9890*/  LDC R15, c[0x0][0x144] ;  /* 0x00005100ff0f7b82 */ /* 0x000e620000000800 */
[----:B------:R-:W-:Y:S01]  /*98a0*/  ISETP.NE.U32.AND P0, PT, RZ, UR8, PT ;  /* 0x00000008ff007c0c */ /* 0x000fe2000bf05070 */
[----:B------:R-:W2:Y:S01]  /*98b0*/  S2R R12, SR_CTAID.Y ;  /* 0x00000000000c7919 */ /* 0x000ea20000002600 */
[----:B------:R-:W-:Y:S01]  /*98c0*/  ULDC UR10, c[0x0][0x150] ;  /* 0x00005400000a7ab9 */ /* 0x000fe20000000800 */
[----:B------:R-:W-:Y:S01]  /*98d0*/  ULDC UR11, c[0x0][0x630] ;  /* 0x00018c00000b7ab9 */ /* 0x000fe20000000800 */
[----:B------:R-:W-:Y:S01]  /*98e0*/  ISETP.NE.AND.EX P0, PT, RZ, UR9, PT, P0 ;  /* 0x00000009ff007c0c */ /* 0x000fe2000bf05300 */
[----:B------:R-:W-:Y:S01]  /*98f0*/  IMAD.MOV.U32 R4, RZ, RZ, R16 ;  /* 0x000000ffff047224 */ /* 0x000fe200078e0010 */
[----:B0-----:R-:W-:-:S05]  /*9900*/  I2FP.F32.U32 R5, R14 ;  /* 0x0000000e00057245 */ /* 0x001fca0000201000 */
[----:B------:R-:W-:Y:S01]  /*9910*/  FMUL R20, R5, UR10 ;  /* 0x0000000a05147c20 */ /* 0x000fe20008400000 */
[----:B------:R-:W-:-:S05]  /*9920*/  IMAD.MOV.U32 R5, RZ, RZ, R17 ;  /* 0x000000ffff057224 */ /* 0x000fca00078e0011 */
[----:B--2---:R-:W-:Y:S05]  /*9930*/  @!P0 BRA `(.L_x_307) ;  /* 0x0000000000288947 */ /* 0x004fea0003800000 */
[----:B------:R-:W-:Y:S02]  /*9940*/  ULDC UR10, c[0x0][0x634] ;  /* 0x00018d00000a7ab9 */ /* 0x000fe40000000800 */
[----:B------:R-:W-:-:S05]  /*9950*/  IADD3 R5, P0, R16, UR10, RZ ;  /* 0x0000000a10057c10 */ /* 0x000fca000ff1e0ff */
[----:B------:R-:W-:-:S04]  /*9960*/  IMAD.X R13, RZ, RZ, R17, P0 ;  /* 0x000000ffff0d7224 */ /* 0x000fc800000e0611 */
[----:B------:R-:W-:-:S04]  /*9970*/  IMAD.WIDE.U32 R6, R13, UR8, RZ ;  /* 0x000000080d067c25 */ /* 0x000fc8000f8e00ff */
[----:B------:R-:W-:-:S04]  /*9980*/  IMAD.WIDE.U32 R6, P0, R5, UR9, R6 ;  /* 0x0000000905067c25 */ /* 0x000fc8000f800006 */
[----:B------:R-:W-:-:S04]  /*9990*/  IMAD.WIDE.U32 R4, R5, UR8, RZ ;  /* 0x0000000805047c25 */ /* 0x000fc8000f8e00ff */
[----:B------:R-:W-:Y:S01]  /*99a0*/  IMAD.MOV.U32 R4, RZ, RZ, R7 ;  /* 0x000000ffff047224 */ /* 0x000fe200078e0007 */
[----:B------:R-:W-:Y:S01]  /*99b0*/  IADD3 RZ, P1, R5, R6, RZ ;  /* 0x0000000605ff7210 */ /* 0x000fe20007f3e0ff */
[----:B------:R-:W-:-:S04]  /*99c0*/  IMAD.X R5, RZ, RZ, RZ, P0 ;  /* 0x000000ffff057224 */ /* 0x000fc800000e06ff */
[----:B------:R-:W-:-:S08]  /*99d0*/  IMAD.WIDE.U32.X R4, R13, UR9, R4, P1 ;  /* 0x000000090d047c25 */ /* 0x000fd000088e0404 */
.L_x_307:
[--C-:B------:R-:W-:Y:S01]  /*99e0*/  SHF.R.U64 R13, R4, UR11, R5.reuse ;  /* 0x0000000b040d7c19 */ /* 0x100fe20008001205 */
[----:B------:R-:W0:Y:S01]  /*99f0*/  F2I.U32.TRUNC.NTZ R20, R20 ;  /* 0x0000001400147305 */ /* 0x000e22000020f000 */
[----:B------:R-:W-:Y:S01]  /*9a00*/  SHF.R.U32.HI R4, RZ, UR11, R5 ;  /* 0x0000000bff047c19 */ /* 0x000fe20008011605 */
[----:B------:R-:W-:Y:S01]  /*9a10*/  ULDC.64 UR8, c[0x0][0x620] ;  /* 0x0001880000087ab9 */ /* 0x000fe20000000a00 */
[----:B------:R-:W-:Y:S01]  /*9a20*/  IADD3 R7, P0, RZ, -R13, RZ ;  /* 0x8000000dff077210 */ /* 0x000fe20007f1e0ff */
[----:B------:R-:W-:Y:S01]  /*9a30*/  ULDC.64 UR10, c[0x0][0x640] ;  /* 0x00019000000a7ab9 */ /* 0x000fe20000000a00 */
[----:B------:R-:W2:Y:S03]  /*9a40*/  LDC R21, c[0x0][0x148] ;  /* 0x00005200ff157b82 */ /* 0x000ea60000000800 */
[----:B------:R-:W-:Y:S01]  /*9a50*/  IMAD.X R4, RZ, RZ, ~R4, P0 ;  /* 0x000000ffff047224 */ /* 0x000fe200000e0e04 */
[----:B------:R-:W-:-:S03]  /*9a60*/  ISETP.NE.U32.AND P0, PT, RZ, UR10, PT ;  /* 0x0000000aff007c0c */ /* 0x000fc6000bf05070 */
[----:B------:R-:W-:Y:S01]  /*9a70*/  IMAD R6, R4, UR8, RZ ;  /* 0x0000000804067c24 */ /* 0x000fe2000f8e02ff */
[----:B------:R-:W-:Y:S01]  /*9a80*/  ISETP.NE.AND.EX P0, PT, RZ, UR11, PT, P0 ;  /* 0x0000000bff007c0c */ /* 0x000fe2000bf05300 */
[----:B------:R-:W-:Y:S01]  /*9a90*/  IMAD.WIDE.U32 R4, R7, UR8, R16 ;  /* 0x0000000807047c25 */ /* 0x000fe2000f8e0010 */
[----:B------:R-:W-:-:S03]  /*9aa0*/  ULDC UR8, c[0x0][0x618] ;  /* 0x0001860000087ab9 */ /* 0x000fc60000000800 */
[----:B------:R-:W-:Y:S01]  /*9ab0*/  IMAD R7, R7, UR9, R6 ;  /* 0x0000000907077c24 */ /* 0x000fe2000f8e0206 */
[----:B------:R-:W-:Y:S01]  /*9ac0*/  ULDC UR9, c[0x0][0x154] ;  /* 0x0000550000097ab9 */ /* 0x000fe20000000800 */
[----:B0-----:R-:W-:Y:S02]  /*9ad0*/  IMAD.MOV R6, RZ, RZ, -R20 ;  /* 0x000000ffff067224 */ /* 0x001fe400078e0a14 */
[----:B------:R-:W-:Y:S02]  /*9ae0*/  IMAD.IADD R5, R5, 0x1, R7 ;  /* 0x0000000105057824 */ /* 0x000fe400078e0207 */
[----:B-1----:R-:W-:Y:S01]  /*9af0*/  IMAD R14, R15, R6, R14 ;  /* 0x000000060f0e7224 */ /* 0x002fe200078e020e */
[----:B------:R-:W-:Y:S02]  /*9b00*/  I2FP.F32.U32 R6, R12 ;  /* 0x0000000c00067245 */ /* 0x000fe40000201000 */
[--C-:B------:R-:W-:Y:S02]  /*9b10*/  SHF.R.U64 R15, R4, UR8, R5.reuse ;  /* 0x00000008040f7c19 */ /* 0x100fe40008001205 */
[----:B------:R-:W-:Y:S01]  /*9b20*/  SHF.R.U32.HI R4, RZ, UR8, R5 ;  /* 0x00000008ff047c19 */ /* 0x000fe20008011605 */
[----:B------:R-:W-:Y:S01]  /*9b30*/  FMUL R6, R6, UR9 ;  /* 0x0000000906067c20 */ /* 0x000fe20008400000 */
[----:B------:R-:W-:-:S02]  /*9b40*/  ULDC UR8, c[0x0][0x608] ;  /* 0x0001820000087ab9 */ /* 0x000fc40000000800 */
[--C-:B------:R-:W-:Y:S01]  /*9b50*/  SHF.R.U64 R22, R15, UR8, R4.reuse ;  /* 0x000000080f167c19 */ /* 0x100fe20008001204 */
[----:B------:R0:W1:Y:S01]  /*9b60*/  F2I.U32.TRUNC.NTZ R24, R6 ;  /* 0x0000000600187305 */ /* 0x000062000020f000 */
[----:B------:R-:W-:Y:S01]  /*9b70*/  SHF.R.U32.HI R5, RZ, UR8, R4 ;  /* 0x00000008ff057c19 */ /* 0x000fe20008011604 */
[----:B------:R-:W-:-:S03]  /*9b80*/  ULDC UR8, c[0x0][0x658] ;  /* 0x0001960000087ab9 */ /* 0x000fc60000000800 */
[--C-:B------:R-:W-:Y:S02]  /*9b90*/  SHF.R.U64 R20, R22, UR8, R5.reuse ;  /* 0x0000000816147c19 */ /* 0x100fe40008001205 */
[----:B------:R-:W-:-:S03]  /*9ba0*/  SHF.R.U32.HI R23, RZ, UR8, R5 ;  /* 0x00000008ff177c19 */ /* 0x000fc60008011605 */
[----:B------:R-:W-:Y:S02]  /*9bb0*/  IMAD.MOV.U32 R4, RZ, RZ, R20 ;  /* 0x000000ffff047224 */ /* 0x000fe400078e0014 */
[----:B------:R-:W-:Y:S01]  /*9bc0*/  IMAD.MOV.U32 R5, RZ, RZ, R23 ;  /* 0x000000ffff057224 */ /* 0x000fe200078e0017 */
[----:B0-----:R-:W-:Y:S06]  /*9bd0*/  @!P0 BRA `(.L_x_308) ;  /* 0x0000000000288947 */ /* 0x001fec0003800000 */
        /* <DEDUP_REMOVED lines=10> */
.L_x_308:
[----:B------:R-:W-:Y:S01]  /*9c80*/  ISETP.NE.AND P0, PT, R2, 0x1, PT ;  /* 0x000000010200780c */ /* 0x000fe20003f05270 */
[----:B------:R-:W-:Y:S01]  /*9c90*/  ULDC UR8, c[0x0][0x648] ;  /* 0x0001920000087ab9 */ /* 0x000fe20000000800 */
[----:B------:R-:W-:Y:S01]  /*9ca0*/  LOP3.LUT R22, R22, UR7, RZ, 0xc0, !PT ;  /* 0x0000000716167c12 */ /* 0x000fe2000f8ec0ff */
[----:B-1----:R-:W-:Y:S01]  /*9cb0*/  IMAD.MOV R24, RZ, RZ, -R24 ;  /* 0x000000ffff187224 */ /* 0x002fe200078e0a18 */
[----:B------:R-:W-:Y:S01]  /*9cc0*/  SHF.R.U64 R5, R4, UR8, R5 ;  /* 0x0000000804057c19 */ /* 0x000fe20008001205 */
[----:B------:R-:W-:Y:S01]  /*9cd0*/  ULDC UR8, c[0x0][0x638] ;  /* 0x00018e0000087ab9 */ /* 0x000fe20000000800 */
[----:B------:R-:W-:Y:S01]  /*9ce0*/  LOP3.LUT R15, R15, UR4, RZ, 0xc0, !PT ;  /* 0x000000040f0f7c12 */ /* 0x000fe2000f8ec0ff */
[----:B------:R-:W-:Y:S01]  /*9cf0*/  ULDC UR9, c[0x0][0x610] ;  /* 0x0001840000097ab9 */ /* 0x000fe20000000800 */
[----:B------:R-:W-:Y:S02]  /*9d00*/  IMAD.MOV.U32 R4, RZ, RZ, 0x1 ;  /* 0x00000001ff047424 */ /* 0x000fe400078e00ff */
[----:B------:R-:W-:-:S02]  /*9d10*/  IMAD.MOV R7, RZ, RZ, -R5 ;  /* 0x000000ffff077224 */ /* 0x000fc400078e0a05 */
[----:B------:R-:W-:Y:S02]  /*9d20*/  IMAD R5, R5, UR5, R22 ;  /* 0x0000000505057c24 */ /* 0x000fe4000f8e0216 */
[----:B--2---:R-:W-:Y:S02]  /*9d30*/  @P0 IMAD R14, R21, R24, R12 ;  /* 0x00000018150e0224 */ /* 0x004fe400078e020c */
[----:B------:R-:W-:Y:S01]  /*9d40*/  IMAD R20, R7, UR8, R20 ;  /* 0x0000000807147c24 */ /* 0x000fe2000f8e0214 */
[----:B------:R-:W-:Y:S01]  /*9d50*/  ULDC UR8, c[0x0][0x600] ;  /* 0x0001800000087ab9 */ /* 0x000fe20000000800 */
[----:B------:R-:W-:Y:S02]  /*9d60*/  IMAD R14, R5, UR9, R14 ;  /* 0x00000009050e7c24 */ /* 0x000fe4000f8e020e */
[----:B------:R-:W-:-:S05]  /*9d70*/  IMAD R5, R20, UR8, R15 ;  /* 0x0000000814057c24 */ /* 0x000fca000f8e020f */
[----:B------:R-:W-:Y:S02]  /*9d80*/  SEL R20, R5, R14, !P0 ;  /* 0x0000000e05147207 */ /* 0x000fe40004000000 */
[----:B------:R-:W-:-:S07]  /*9d90*/  SEL R12, R14, R5, !P0 ;  /* 0x000000050e0c7207 */ /* 0x000fce0004000000 */
.L_x_306:
[----:B------:R-:W-:Y:S05]  /*9da0*/  BSYNC B1 ;  /* 0x0000000000017941 */ /* 0x000fea0003800000 */
.L_x_305:
[----:B------:R-:W-:-:S13]  /*9db0*/  LOP3.LUT P0, RZ, R4, 0xff, RZ, 0xc0, !PT ;  /* 0x000000ff04ff7812 */ /* 0x000fda000780c0ff */
[----:B------:R-:W-:Y:S05]  /*9dc0*/  @P0 BRA `(.L_x_309) ;  /* 0xfffffff400400947 */ /* 0x000fea000383ffff */
[----:B------:R-:W-:Y:S05]  /*9dd0*/  BSYNC B0 ;  /* 0x0000000000007941 */ /* 0x000fea0003800000 */
.L_x_298:
[----:B------:R-:W-:-:S03]  /*9de0*/  UMOV UR8, 0xffffffff ;  /* 0xffffffff00087882 */ /* 0x000fc60000000000 */
[----:B------:R-:W-:Y:S05]  /*9df0*/  BRA.DIV UR8, `(.L_x_310) ;  /* 0x0000000608147947 */ /* 0x000fea000b800000 */
[----:B------:R-:W-:-:S13]  /*9e00*/  ELECT P6, URZ, PT ;  /* 0x00000000003f782f */ /* 0x000fda00038c0000 */
.L_x_324:
[----:B------:R-:W-:Y:S04]  /*9e10*/  BSSY B0, `(.L_x_311) ;  /* 0x000002b000007945 */ /* 0x000fe80003800000 */
[----:B------:R-:W-:Y:S05]  /*9e20*/  @!P6 BRA `(.L_x_312) ;  /* 0x0000000000a4e947 */ /* 0x000fea0003800000 */
[----:B------:R-:W-:-:S04]  /*9e30*/  LOP3.LUT R19, R19, 0x2, RZ, 0xfc, !PT ;  /* 0x0000000213137812 */ /* 0x000fc800078efcff */
[----:B------:R-:W-:-:S13]  /*9e40*/  ISETP.NE.AND P0, PT, R19, 0x3, PT ;  /* 0x000000031300780c */ /* 0x000fda0003f05270 */
[----:B------:R-:W-:Y:S05]  /*9e50*/  @!P0 BRA `(.L_x_313) ;  /* 0x0000000000048947 */ /* 0x000fea0003800000 */
[----:B------:R-:W-:Y:S01]  /*9e60*/  BPT.TRAP 0x1 ;  /* 0x000000040000795c */ /* 0x000fe20000300000 */
.L_x_313:
[----:B------:R-:W0:Y:S01]  /*9e70*/  S2R R3, SR_CgaCtaId ;  /* 0x0000000000037919 */ /* 0x000e220000008800 */
[----:B------:R-:W-:Y:S02]  /*9e80*/  MOV R0, 0x400 ;  /* 0x0000040000007802 */ /* 0x000fe40000000f00 */
[----:B------:R-:W-:Y:S02]  /*9e90*/  SHF.L.U32 R2, R10, 0x1f, RZ ;  /* 0x0000001f0a027819 */ /* 0x000fe400000006ff */
[----:B0-----:R-:W-:-:S05]  /*9ea0*/  LEA R0, R3, R0, 0x18 ;  /* 0x0000000003007211 */ /* 0x001fca00078ec0ff */
[----:B------:R-:W-:-:S04]  /*9eb0*/  VIADD R0, R0, 0x20 ;  /* 0x0000002000007836 */ /* 0x000fc80000000000 */
[C---:B------:R-:W-:Y:S02]  /*9ec0*/  IMAD R5, R9.reuse, 0x8, R0 ;  /* 0x0000000809057824 */ /* 0x040fe400078e0200 */
[----:B------:R-:W-:Y:S02]  /*9ed0*/  VIADD R9, R9, 0x1 ;  /* 0x0000000109097836 */ /* 0x000fe40000000000 */
[----:B------:R-:W0:Y:S03]  /*9ee0*/  SYNCS.PHASECHK.TRANS64.TRYWAIT P0, [R5+URZ], R2 ;  /* 0x00000002050075a7 */ /* 0x000e26000800017f */
[----:B------:R-:W-:-:S04]  /*9ef0*/  ISETP.NE.AND P1, PT, R9, 0x4, PT ;  /* 0x000000040900780c */ /* 0x000fc80003f25270 */
[----:B------:R-:W-:Y:S02]  /*9f00*/  SEL R3, RZ, 0x1, P1 ;  /* 0x00000001ff037807 */ /* 0x000fe40000800000 */
[----:B------:R-:W-:Y:S02]  /*9f10*/  SEL R9, R9, RZ, P1 ;  /* 0x000000ff09097207 */ /* 0x000fe40000800000 */
[----:B------:R-:W-:-:S03]  /*9f20*/  LOP3.LUT R10, R10, R3, RZ, 0x3c, !PT ;  /* 0x000000030a0a7212 */ /* 0x000fc600078e3cff */
[----:B------:R-:W-:Y:S01]  /*9f30*/  IMAD R7, R9, 0x8, R0 ;  /* 0x0000000809077824 */ /* 0x000fe200078e0200 */
[----:B------:R-:W-:Y:S01]  /*9f40*/  SHF.L.U32 R4, R10, 0x1f, RZ ;  /* 0x0000001f0a047819 */ /* 0x000fe200000006ff */
[----:B0-----:R-:W-:Y:S06]  /*9f50*/  @!P0 BRA `(.L_x_314) ;  /* 0x0000000000dc8947 */ /* 0x001fec0003800000 */
.L_x_325:
[----:B------:R-:W1:Y:S01]  /*9f60*/  SYNCS.PHASECHK.TRANS64.TRYWAIT P0, [R7+URZ], R4 ;  /* 0x00000004070075a7 */ /* 0x000e62000800017f */
[----:B0-----:R-:W-:-:S05]  /*9f70*/  VIADD R2, R9, 0x1 ;  /* 0x0000000109027836 */ /* 0x001fca0000000000 */
[----:B------:R-:W-:-:S04]  /*9f80*/  ISETP.NE.AND P1, PT, R2, 0x4, PT ;  /* 0x000000040200780c */ /* 0x000fc80003f25270 */
[----:B------:R-:W-:Y:S02]  /*9f90*/  SEL R3, RZ, 0x1, P1 ;  /* 0x00000001ff037807 */ /* 0x000fe40000800000 */
[----:B------:R-:W-:Y:S02]  /*9fa0*/  SEL R9, R2, RZ, P1 ;  /* 0x000000ff02097207 */ /* 0x000fe40000800000 */
[----:B------:R-:W-:-:S03]  /*9fb0*/  LOP3.LUT R11, R10, R3, RZ, 0x3c, !PT ;  /* 0x000000030a0b7212 */ /* 0x000fc600078e3cff */
[----:B------:R-:W-:Y:S01]  /*9fc0*/  IMAD R6, R9, 0x8, R0 ;  /* 0x0000000809067824 */ /* 0x000fe200078e0200 */
[----:B------:R-:W-:Y:S01]  /*9fd0*/  SHF.L.U32 R5, R11, 0x1f, RZ ;  /* 0x0000001f0b057819 */ /* 0x000fe200000006ff */
[----:B-1----:R-:W-:Y:S06]  /*9fe0*/  @!P0 BRA `(.L_x_315) ;  /* 0x0000000000cc8947 */ /* 0x002fec0003800000 */
.L_x_326:
[----:B------:R-:W1:Y:S01]  /*9ff0*/  SYNCS.PHASECHK.TRANS64.TRYWAIT P0, [R6+URZ], R5 ;  /* 0x00000005060075a7 */ /* 0x000e62000800017f */
[----:B------:R-:W-:-:S05]  /*a000*/  VIADD R2, R9, 0x1 ;  /* 0x0000000109027836 */ /* 0x000fca0000000000 */
[----:B------:R-:W-:-:S04]  /*a010*/  ISETP.NE.AND P1, PT, R2, 0x4, PT ;  /* 0x000000040200780c */ /* 0x000fc80003f25270 */
[----:B0-----:R-:W-:Y:S02]  /*a020*/  SEL R4, RZ, 0x1, P1 ;  /* 0x00000001ff047807 */ /* 0x001fe40000800000 */
[----:B------:R-:W-:Y:S02]  /*a030*/  SEL R3, R2, RZ, P1 ;  /* 0x000000ff02037207 */ /* 0x000fe40000800000 */
[----:B------:R-:W-:Y:S01]  /*a040*/  LOP3.LUT R4, R11, R4, RZ, 0x3c, !PT ;  /* 0x000000040b047212 */ /* 0x000fe200078e3cff */
[----:B-1----:R-:W-:Y:S06]  /*a050*/  @!P0 BRA `(.L_x_316) ;  /* 0x0000000000c48947 */ /* 0x002fec0003800000 */
.L_x_327:
[----:B------:R-:W-:Y:S01]  /*a060*/  IMAD R3, R3, 0x8, R0 ;  /* 0x0000000803037824 */ /* 0x000fe200078e0200 */
[----:B------:R-:W-:-:S07]  /*a070*/  SHF.L.U32 R0, R4, 0x1f, RZ ;  /* 0x0000001f04007819 */ /* 0x000fce00000006ff */
.L_x_317:
[----:B-1----:R1:W2:Y:S02]  /*a080*/  SYNCS.PHASECHK.TRANS64.TRYWAIT P0, [R3+URZ], R0 ;  /* 0x00000000030075a7 */ /* 0x0022a4000800017f */
[----:B--2---:R-:W-:Y:S05]  /*a090*/  @!P0 NANOSLEEP.SYNCS 0x989680 ;  /* 0x009896800000895d */ /* 0x004fea0003900000 */
[----:B------:R-:W2:Y:S02]  /*a0a0*/  @!P0 SYNCS.PHASECHK.TRANS64 P0, [R3+URZ], R0 ;  /* 0x00000000030085a7 */ /* 0x000ea4000800007f */
[----:B--2---:R-:W-:Y:S05]  /*a0b0*/  @!P0 BRA `(.L_x_317) ;  /* 0xfffffffc00f08947 */ /* 0x004fea000383ffff */
.L_x_312:
[----:B------:R-:W-:Y:S05]  /*a0c0*/  BSYNC B0 ;  /* 0x0000000000007941 */ /* 0x000fea0003800000 */
.L_x_311:
[----:B------:R-:W-:Y:S05]  /*a0d0*/  EXIT ;  /* 0x000000000000794d */ /* 0x000fea0003800000 */
.L_x_21:
[----:B----4-:R4:W0:Y:S02]  /*a0e0*/  SYNCS.PHASECHK.TRANS64.TRYWAIT P1, [R3+URZ], R0 ;  /* 0x00000000030075a7 */ /* 0x010824000802017f */
[----:B0-----:R-:W-:Y:S05]  /*a0f0*/  @!P1 NANOSLEEP.SYNCS 0x989680 ;  /* 0x009896800000995d */ /* 0x001fea0003900000 */
[----:B------:R-:W0:Y:S02]  /*a100*/  @!P1 SYNCS.PHASECHK.TRANS64 P1, [R3+URZ], R0 ;  /* 0x00000000030095a7 */ /* 0x000e24000802007f */
[----:B0-----:R-:W-:Y:S05]  /*a110*/  @!P1 BRA `(.L_x_21) ;  /* 0xfffffffc00f09947 */ /* 0x001fea000383ffff */
[----:B------:R-:W-:Y:S05]  /*a120*/  BRA `(.L_x_20) ;  /* 0xffffff7400007947 */ /* 0x000fea000383ffff */
.L_x_26:
[----:B-1----:R1:W3:Y:S02]  /*a130*/  SYNCS.PHASECHK.TRANS64.TRYWAIT P1, [R5+URZ], R4 ;  /* 0x00000004050075a7 */ /* 0x0022e4000802017f */
[----:B---3--:R-:W-:Y:S05]  /*a140*/  @!P1 NANOSLEEP.SYNCS 0x989680 ;  /* 0x009896800000995d */ /* 0x008fea0003900000 */
[----:B------:R-:W3:Y:S02]  /*a150*/  @!P1 SYNCS.PHASECHK.TRANS64 P1, [R5+URZ], R4 ;  /* 0x00000004050095a7 */ /* 0x000ee4000802007f */
[----:B---3--:R-:W-:Y:S05]  /*a160*/  @!P1 BRA `(.L_x_26) ;  /* 0xfffffffc00f09947 */ /* 0x008fea000383ffff */
[----:B------:R-:W-:Y:S05]  /*a170*/  BRA `(.L_x_25) ;  /* 0xffffff7400dc7947 */ /* 0x000fea000383ffff */
.L_x_299:
[----:B------:R-:W-:Y:S01]  /*a180*/  BSSY B1, `(.L_x_318) ;  /* 0x0000006000017945 */ /* 0x000fe20003800000 */
[----:B------:R-:W-:-:S07]  /*a190*/  IMAD.MOV.U32 R15, RZ, RZ, -0x1 ;  /* 0xffffffffff0f7424 */ /* 0x000fce00078e00ff */
[----:B------:R-:W-:Y:S05]  /*a1a0*/  WARPSYNC.COLLECTIVE R15, `(.L_x_319) ;  /* 0x000000000f0c7348 */ /* 0x000fea0003c00000 */
[----:B------:R-:W-:Y:S02]  /*a1b0*/  ELECT P6, UR62, PT ;  /* 0x00000000003e782f */ /* 0x000fe400038c0000 */
[----:B------:R-:W-:Y:S01]  /*a1c0*/  MOV R14, UR62 ;  /* 0x0000003e000e7c02 */ /* 0x000fe20008000f00 */
[----:B------:R-:W-:Y:S10]  /*a1d0*/  ENDCOLLECTIVE ;  /* 0x000000000000791b */ /* 0x000ff40003800000 */
.L_x_319:
[----:B------:R-:W-:Y:S05]  /*a1e0*/  BSYNC B1 ;  /* 0x0000000000017941 */ /* 0x000fea0003800000 */
.L_x_318:
[----:B------:R-:W-:Y:S05]  /*a1f0*/  BRA `(.L_x_320) ;  /* 0xfffffff000407947 */ /* 0x000fea000383ffff */
.L_x_302:
[----:B-1----:R1:W2:Y:S02]  /*a200*/  SYNCS.PHASECHK.TRANS64.TRYWAIT P0, [R22+URZ+0x20], R7 ;  /* 0x00002007160075a7 */ /* 0x0022a4000800017f */
[----:B--2---:R-:W-:Y:S05]  /*a210*/  @!P0 NANOSLEEP.SYNCS 0x989680 ;  /* 0x009896800000895d */ /* 0x004fea0003900000 */
[----:B------:R-:W2:Y:S02]  /*a220*/  @!P0 SYNCS.PHASECHK.TRANS64 P0, [R22+URZ+0x20], R7 ;  /* 0x00002007160085a7 */ /* 0x000ea4000800007f */
[----:B--2---:R-:W-:Y:S05]  /*a230*/  @!P0 BRA `(.L_x_302) ;  /* 0xfffffffc00f08947 */ /* 0x004fea000383ffff */
[----:B------:R-:W-:Y:S05]  /*a240*/  BRA `(.L_x_321) ;  /* 0xfffffff0007c7947 */ /* 0x000fea000383ffff */
.L_x_310:
[----:B------:R-:W-:Y:S01]  /*a250*/  BSSY B0, `(.L_x_322) ;  /* 0x0000006000007945 */ /* 0x000fe20003800000 */
[----:B------:R-:W-:-:S07]  /*a260*/  IMAD.MOV.U32 R15, RZ, RZ, -0x1 ;  /* 0xffffffffff0f7424 */ /* 0x000fce00078e00ff */
[----:B------:R-:W-:Y:S05]  /*a270*/  WARPSYNC.COLLECTIVE R15, `(.L_x_323) ;  /* 0x000000000f0c7348 */ /* 0x000fea0003c00000 */
[----:B------:R-:W-:Y:S02]  /*a280*/  ELECT P6, UR62, PT ;  /* 0x00000000003e782f */ /* 0x000fe400038c0000 */
[----:B------:R-:W-:Y:S01]  /*a290*/  MOV R14, UR62 ;  /* 0x0000003e000e7c02 */ /* 0x000fe20008000f00 */
[----:B------:R-:W-:Y:S10]  /*a2a0*/  ENDCOLLECTIVE ;  /* 0x000000000000791b */ /* 0x000ff40003800000 */
.L_x_323:
[----:B------:R-:W-:Y:S05]  /*a2b0*/  BSYNC B0 ;  /* 0x0000000000007941 */ /* 0x000fea0003800000 */
.L_x_322:
[----:B------:R-:W-:Y:S05]  /*a2c0*/  BRA `(.L_x_324) ;  /* 0xfffffff800d07947 */ /* 0x000fea000383ffff */
.L_x_314:
[----:B0-----:R0:W1:Y:S02]  /*a2d0*/  SYNCS.PHASECHK.TRANS64.TRYWAIT P0, [R5+URZ], R2 ;  /* 0x00000002050075a7 */ /* 0x001064000800017f */
[----:B-1----:R-:W-:Y:S05]  /*a2e0*/  @!P0 NANOSLEEP.SYNCS 0x989680 ;  /* 0x009896800000895d */ /* 0x002fea0003900000 */
[----:B------:R-:W1:Y:S02]  /*a2f0*/  @!P0 SYNCS.PHASECHK.TRANS64 P0, [R5+URZ], R2 ;  /* 0x00000002050085a7 */ /* 0x000e64000800007f */
[----:B-1----:R-:W-:Y:S05]  /*a300*/  @!P0 BRA `(.L_x_314) ;  /* 0xfffffffc00f08947 */ /* 0x002fea000383ffff */
[----:B------:R-:W-:Y:S05]  /*a310*/  BRA `(.L_x_325) ;  /* 0xfffffffc00107947 */ /* 0x000fea000383ffff */
.L_x_315:
[----:B0-----:R0:W1:Y:S02]  /*a320*/  SYNCS.PHASECHK.TRANS64.TRYWAIT P0, [R7+URZ], R4 ;  /* 0x00000004070075a7 */ /* 0x001064000800017f */
[----:B-1----:R-:W-:Y:S05]  /*a330*/  @!P0 NANOSLEEP.SYNCS 0x989680 ;  /* 0x009896800000895d */ /* 0x002fea0003900000 */
[----:B------:R-:W1:Y:S02]  /*a340*/  @!P0 SYNCS.PHASECHK.TRANS64 P0, [R7+URZ], R4 ;  /* 0x00000004070085a7 */ /* 0x000e64000800007f */
[----:B-1----:R-:W-:Y:S05]  /*a350*/  @!P0 BRA `(.L_x_315) ;  /* 0xfffffffc00f08947 */ /* 0x002fea000383ffff */
[----:B------:R-:W-:Y:S05]  /*a360*/  BRA `(.L_x_326) ;  /* 0xfffffffc00207947 */ /* 0x000fea000383ffff */
.L_x_316:
[----:B0-----:R0:W1:Y:S02]  /*a370*/  SYNCS.PHASECHK.TRANS64.TRYWAIT P0, [R6+URZ], R5 ;  /* 0x00000005060075a7 */ /* 0x001064000800017f */
[----:B-1----:R-:W-:Y:S05]  /*a380*/  @!P0 NANOSLEEP.SYNCS 0x989680 ;  /* 0x009896800000895d */ /* 0x002fea0003900000 */
[----:B------:R-:W1:Y:S02]  /*a390*/  @!P0 SYNCS.PHASECHK.TRANS64 P0, [R6+URZ], R5 ;  /* 0x00000005060085a7 */ /* 0x000e64000800007f */
[----:B-1----:R-:W-:Y:S05]  /*a3a0*/  @!P0 BRA `(.L_x_316) ;  /* 0xfffffffc00f08947 */ /* 0x002fea000383ffff */
[----:B------:R-:W-:Y:S05]  /*a3b0*/  BRA `(.L_x_327) ;  /* 0xfffffffc00287947 */ /* 0x000fea000383ffff */
.L_x_328:
[----:B------:R-:W-:-:S00]  /*a3c0*/  BRA `(.L_x_328) ;  /* 0xfffffffc00fc7947 */ /* 0x000fc0000383ffff */
[----:B------:R-:W-:-:S00]  /*a3d0*/  NOP ;  /* 0x0000000000007918 */ /* 0x000fc00000000000 */
        /* <DEDUP_REMOVED lines=10> */
.L_x_329:


//--------------------- .nv.global.init           --------------------------
	.section	.nv.global.init,"aw",@progbits
.nv.global.init:
	.type		$str$22,@object
	.size		$str$22,($str$23 - $str$22)
$str$22:
        /*0000*/ 	.byte	0x6b, 0x5f, 0x74, 0x69, 0x6c, 0x65, 0x5f, 0x63, 0x6f, 0x75, 0x6e, 0x74, 0x20, 0x3e, 0x3d, 0x20
        /*0010*/ 	.byte	0x31, 0x00
	.type		$str$23,@object
	.size		$str$23,(__unnamed_1 - $str$23)
$str$23:
        /*0012*/ 	.byte	0x2f, 0x74, 0x6d, 0x70, 0x2f, 0x63, 0x75, 0x74, 0x6c, 0x61, 0x73, 0x73, 0x5f, 0x73, 0x77, 0x65
        /*0022*/ 	.byte	0x65, 0x70, 0x5f, 0x73, 0x72, 0x63, 0x2f, 0x69, 0x6e, 0x63, 0x6c, 0x75, 0x64, 0x65, 0x2f, 0x63
        /*0032*/ 	.byte	0x75, 0x74, 0x6c, 0x61, 0x73, 0x73, 0x2f, 0x67, 0x65, 0x6d, 0x6d, 0x2f, 0x63, 0x6f, 0x6c, 0x6c
        /*0042*/ 	.byte	0x65, 0x63, 0x74, 0x69, 0x76, 0x65, 0x2f, 0x73, 0x6d, 0x39, 0x30, 0x5f, 0x6d, 0x6d, 0x61, 0x5f
        /*0052*/ 	.byte	0x74, 0x6d, 0x61, 0x5f, 0x67, 0x6d, 0x6d, 0x61, 0x5f, 0x73, 0x73, 0x5f, 0x77, 0x61, 0x72, 0x70
        /*0062*/ 	.byte	0x73, 0x70, 0x65, 0x63, 0x69, 0x61, 0x6c, 0x69, 0x7a, 0x65, 0x64, 0x2e, 0x68, 0x70, 0x70, 0x00
	.type		__unnamed_1,@object
	.size		__unnamed_1,(.L_0 - __unnamed_1)
__unnamed_1:
        /*0072*/ 	.byte	0x76, 0x6f, 0x69, 0x64, 0x20, 0x63, 0x75, 0x74, 0x6c, 0x61, 0x73, 0x73, 0x3a, 0x3a, 0x67, 0x65
        /* <DEDUP_REMOVED lines=173> */
        /*0b52*/ 	.byte	0x69, 0x74, 0x79, 0x5d, 0x00
.L_0:


//--------------------- .nv.shared._ZN7cutlass13device_kernelINS_4gemm6kernel13GemmUniversalIN4cute5tupleIJiiiiEEENS1_10collective13CollectiveMmaINS1_34MainloopSm90TmaGmmaWarpSpecializedILi4ENS5_IJNS4_1CILi2EEESB_NSA_ILi1EEEEEENS1_35KernelTmaWarpSpecializedCooperativeEEENS5_IJNSA_ILi256EEENSA_ILi128EEENSA_ILi64EEEEEEaNS5_IJlSC_lEEEaSK_NS4_8TiledMMAINS4_8MMA_AtomIJNS4_4SM904GMMA27MMA_64x128x32_S32S8S8_SS_TNEEEENS4_6LayoutINS5_IJSB_SC_SC_EEENS5_IJSC_NSA_ILi0EEEST_EEEEENS5_IJNS4_10UnderscoreESW_SW_EEEEENS4_23SM90_TMA_LOAD_MULTICASTENS4_14ComposedLayoutINS4_7SwizzleILi2ELi4ELi3EEENS4_18smem_ptr_flag_bitsILi8EEENSR_INS5_IJNSA_ILi8EEESI_EEENS5_IJSI_SC_EEEEEEEvNS4_8identityESZ_S19_vS1A_EENS_8epilogue10collective6detail29Sm90TmaWarpSpecializedAdapterINS1D_15DefaultEpilogueIaSK_SK_NS1C_6thread17LinearCombinationIaLi1EiiLNS1H_9ScaleType4KindE0ELNS_15FloatRoundStyleE2EaEENS1_15EpilogueDefaultEEEEEvvEEEEvNT_6ParamsE --------------------------
	.section	.nv.shared._ZN7cutlass13device_kernelINS_4gemm6kernel13GemmUniversalIN4cute5tupleIJiiiiEEENS1_10collective13CollectiveMmaINS1_34MainloopSm90TmaGmmaWarpSpecializedILi4ENS5_IJNS4_1CILi2EEESB_NSA_ILi1EEEEEENS1_35KernelTmaWarpSpecializedCooperativeEEENS5_IJNSA_ILi256EEENSA_ILi128EEENSA_ILi64EEEEEEaNS5_IJlSC_lEEEaSK_NS4_8TiledMMAINS4_8MMA_AtomIJNS4_4SM904GMMA27MMA_64x128x32_S32S8S8_SS_TNEEEENS4_6LayoutINS5_IJSB_SC_SC_EEENS5_IJSC_NSA_ILi0EEEST_EEEEENS5_IJNS4_10UnderscoreESW_SW_EEEEENS4_23SM90_TMA_LOAD_MULTICASTENS4_14ComposedLayoutINS4_7SwizzleILi2ELi4ELi3EEENS4_18smem_ptr_flag_bitsILi8EEENSR_INS5_IJNSA_ILi8EEESI_EEENS5_IJSI_SC_EEEEEEEvNS4_8identityESZ_S19_vS1A_EENS_8epilogue10collective6detail29Sm90TmaWarpSpecializedAdapterINS1D_15DefaultEpilogueIaSK_SK_NS1C_6thread17LinearCombinationIaLi1EiiLNS1H_9ScaleType4KindE0ELNS_15FloatRoundStyleE2EaEENS1_15EpilogueDefaultEEEEEvvEEEEvNT_6ParamsE,"aw",@nobits
	.sectionflags	@""
	.align	16
	.zero		1024


//--------------------- .nv.shared.reserved.0     --------------------------
	.section	.nv.shared.reserved.0,"aw",@nobits
	.weak		__nv_reservedSMEM_offset_0_alias
	.size		__nv_reservedSMEM_offset_0_alias, 0, 0
	.other		__nv_reservedSMEM_offset_0_alias,@"STO_CUDA_RESERVED_SHARED STV_DEFAULT"
__nv_reservedSMEM_offset_0_alias:
	.zero		0


//--------------------- .nv.global                --------------------------
	.section	.nv.global,"aw",@nobits
.nv.global:
	.type		_ZN39_INTERNAL_da7b8ae2_4_k_cu_33f6ca62_73664cute1_E,@object
	.size		_ZN39_INTERNAL_da7b8ae2_4_k_cu_33f6ca62_73664cute1_E,(_ZN39_INTERNAL_da7b8ae2_4_k_cu_33f6ca62_73664cuda3std3__45__cpo6cbeginE - _ZN39_INTERNAL_da7b8ae2_4_k_cu_33f6ca62_73664cute1_E)
_ZN39_INTERNAL_da7b8ae2_4_k_cu_33f6ca62_73664cute1_E:
	.zero		1
	.type		_ZN39_INTERNAL_da7b8ae2_4_k_cu_33f6ca62_73664cuda3std3__45__cpo6cbeginE,@object
	.size		_ZN39_INTERNAL_da7b8ae2_4_k_cu_33f6ca62_73664cuda3std3__45__cpo6cbeginE,(_ZN39_INTERNAL_da7b8ae2_4_k_cu_33f6ca62_73664cuda3std3__48in_placeE - _ZN39_INTERNAL_da7b8ae2_4_k_cu_33f6ca62_73664cuda3std3__45__cpo6cbeginE)
_ZN39_INTERNAL_da7b8ae2_4_k_cu_33f6ca62_73664cuda3std3__45__cpo6cbeginE:
	.zero		1
	.type		_ZN39_INTERNAL_da7b8ae2_4_k_cu_33f6ca62_73664cuda3std3__48in_placeE,@object
	.size		_ZN39_INTERNAL_da7b8ae2_4_k_cu_33f6ca62_73664cuda3std3__48in_placeE,(_ZN39_INTERNAL_da7b8ae2_4_k_cu_33f6ca62_73664cuda3std6ranges3__45__cpo9iter_moveE - _ZN39_INTERNAL_da7b8ae2_4_k_cu_33f6ca62_73664cuda3std3__48in_placeE)
_ZN39_INTERNAL_da7b8ae2_4_k_cu_33f6ca62_73664cuda3std3__48in_placeE:
	.zero		1
	.type		_ZN39_INTERNAL_da7b8ae2_4_k_cu_33f6ca62_73664cuda3std6ranges3__45__cpo9iter_moveE,@object
	.size		_ZN39_INTERNAL_da7b8ae2_4_k_cu_33f6ca62_73664cuda3std6ranges3__45__cpo9iter_moveE,(_ZN39_INTERNAL_da7b8ae2_4_k_cu_33f6ca62_73664cuda3std3__45__cpo5beginE - _ZN39_INTERNAL_da7b8ae2_4_k_cu_33f6ca62_73664cuda3std6ranges3__45__cpo9iter_moveE)
_ZN39_INTERNAL_da7b8ae2_4_k_cu_33f6ca62_73664cuda3std6ranges3__45__cpo9iter_moveE:
	.zero		1
	.type		_ZN39_INTERNAL_da7b8ae2_4_k_cu_33f6ca62_73664cuda3std3__45__cpo5beginE,@object
	.size		_ZN39_INTERNAL_da7b8ae2_4_k_cu_33f6ca62_73664cuda3std3__45__cpo5beginE,(_ZN39_INTERNAL_da7b8ae2_4_k_cu_33f6ca62_73664cuda3std3__441_GLOBAL__N__da7b8ae2_4_k_cu_33f6ca62_73666ignoreE - _ZN39_INTERNAL_da7b8ae2_4_k_cu_33f6ca62_73664cuda3std3__45__cpo5beginE)
_ZN39_INTERNAL_da7b8ae2_4_k_cu_33f6ca62_73664cuda3std3__45__cpo5beginE:
	.zero		1
	.type		_ZN39_INTERNAL_da7b8ae2_4_k_cu_33f6ca62_73664cuda3std3__441_GLOBAL__N__da7b8ae2_4_k_cu_33f6ca62_73666ignoreE,@object
	.size		_ZN39_INTERNAL_da7b8ae2_4_k_cu_33f6ca62_73664cuda3std3__441_GLOBAL__N__da7b8ae2_4_k_cu_33f6ca62_73666ignoreE,(_ZN39_INTERNAL_da7b8ae2_4_k_cu_33f6ca62_73664cute7productE - _ZN39_INTERNAL_da7b8ae2_4_k_cu_33f6ca62_73664cuda3std3__441_GLOBAL__N__da7b8ae2_4_k_cu_33f6ca62_73666ignoreE)
_ZN39_INTERNAL_da7b8ae2_4_k_cu_33f6ca62_73664cuda3std3__441_GLOBAL__N__da7b8ae2_4_k_cu_33f6ca62_73666ignoreE:
	.zero		1
	.type		_ZN39_INTERNAL_da7b8ae2_4_k_cu_33f6ca62_73664cute7productE,@object
	.size		_ZN39_INTERNAL_da7b8ae2_4_k_cu_33f6ca62_73664cute7productE,(_ZN39_INTERNAL_da7b8ae2_4_k_cu_33f6ca62_73664cuda3std3__45__cpo3endE - _ZN39_INTERNAL_da7b8ae2_4_k_cu_33f6ca62_73664cute7productE)
_ZN39_INTERNAL_da7b8ae2_4_k_cu_33f6ca62_73664cute7productE:
	.zero		1
	.type		_ZN39_INTERNAL_da7b8ae2_4_k_cu_33f6ca62_73664cuda3std3__45__cpo3endE,@object
	.size		_ZN39_INTERNAL_da7b8ae2_4_k_cu_33f6ca62_73664cuda3std3__45__cpo3endE,(_ZN39_INTERNAL_da7b8ae2_4_k_cu_33f6ca62_73664cuda3std3__419piecewise_constructE - _ZN39_INTERNAL_da7b8ae2_4_k_cu_33f6ca62_73664cuda3std3__45__cpo3endE)
_ZN39_INTERNAL_da7b8ae2_4_k_cu_33f6ca62_73664cuda3std3__45__cpo3endE:
	.zero		1
	.type		_ZN39_INTERNAL_da7b8ae2_4_k_cu_33f6ca62_73664cuda3std3__419piecewise_constructE,@object
	.size		_ZN39_INTERNAL_da7b8ae2_4_k_cu_33f6ca62_73664cuda3std3__419piecewise_constructE,(_ZN39_INTERNAL_da7b8ae2_4_k_cu_33f6ca62_73664cuda3std3__45__cpo4cendE - _ZN39_INTERNAL_da7b8ae2_4_k_cu_33f6ca62_73664cuda3std3__419piecewise_constructE)
_ZN39_INTERNAL_da7b8ae2_4_k_cu_33f6ca62_73664cuda3std3__419piecewise_constructE:
	.zero		1
	.type		_ZN39_INTERNAL_da7b8ae2_4_k_cu_33f6ca62_73664cuda3std3__45__cpo4cendE,@object
	.size		_ZN39_INTERNAL_da7b8ae2_4_k_cu_33f6ca62_73664cuda3std3__45__cpo4cendE,(_ZN39_INTERNAL_da7b8ae2_4_k_cu_33f6ca62_73664cuda3std6ranges3__45__cpo4swapE - _ZN39_INTERNAL_da7b8ae2_4_k_cu_33f6ca62_73664cuda3std3__45__cpo4cendE)
_ZN39_INTERNAL_da7b8ae2_4_k_cu_33f6ca62_73664cuda3std3__45__cpo4cendE:
	.zero		1
	.type		_ZN39_INTERNAL_da7b8ae2_4_k_cu_33f6ca62_73664cuda3std6ranges3__45__cpo4swapE,@object
	.size		_ZN39_INTERNAL_da7b8ae2_4_k_cu_33f6ca62_73664cuda3std6ranges3__45__cpo4swapE,(.L_8 - _ZN39_INTERNAL_da7b8ae2_4_k_cu_33f6ca62_73664cuda3std6ranges3__45__cpo4swapE)
_ZN39_INTERNAL_da7b8ae2_4_k_cu_33f6ca62_73664cuda3std6ranges3__45__cpo4swapE:
	.zero		1
.L_8:


//--------------------- .nv.constant0._ZN7cutlass13device_kernelINS_4gemm6kernel13GemmUniversalIN4cute5tupleIJiiiiEEENS1_10collective13CollectiveMmaINS1_34MainloopSm90TmaGmmaWarpSpecializedILi4ENS5_IJNS4_1CILi2EEESB_NSA_ILi1EEEEEENS1_35KernelTmaWarpSpecializedCooperativeEEENS5_IJNSA_ILi256EEENSA_ILi128EEENSA_ILi64EEEEEEaNS5_IJlSC_lEEEaSK_NS4_8TiledMMAINS4_8MMA_AtomIJNS4_4SM904GMMA27MMA_64x128x32_S32S8S8_SS_TNEEEENS4_6LayoutINS5_IJSB_SC_SC_EEENS5_IJSC_NSA_ILi0EEEST_EEEEENS5_IJNS4_10UnderscoreESW_SW_EEEEENS4_23SM90_TMA_LOAD_MULTICASTENS4_14ComposedLayoutINS4_7SwizzleILi2ELi4ELi3EEENS4_18smem_ptr_flag_bitsILi8EEENSR_INS5_IJNSA_ILi8EEESI_EEENS5_IJSI_SC_EEEEEEEvNS4_8identityESZ_S19_vS1A_EENS_8epilogue10collective6detail29Sm90TmaWarpSpecializedAdapterINS1D_15DefaultEpilogueIaSK_SK_NS1C_6thread17LinearCombinationIaLi1EiiLNS1H_9ScaleType4KindE0ELNS_15FloatRoundStyleE2EaEENS1_15EpilogueDefaultEEEEEvvEEEEvNT_6ParamsE --------------------------
	.section	.nv.constant0._ZN7cutlass13device_kernelINS_4gemm6kernel13GemmUniversalIN4cute5tupleIJiiiiEEENS1_10collective13CollectiveMmaINS1_34MainloopSm90TmaGmmaWarpSpecializedILi4ENS5_IJNS4_1CILi2EEESB_NSA_ILi1EEEEEENS1_35KernelTmaWarpSpecializedCooperativeEEENS5_IJNSA_ILi256EEENSA_ILi128EEENSA_ILi64EEEEEEaNS5_IJlSC_lEEEaSK_NS4_8TiledMMAINS4_8MMA_AtomIJNS4_4SM904GMMA27MMA_64x128x32_S32S8S8_SS_TNEEEENS4_6LayoutINS5_IJSB_SC_SC_EEENS5_IJSC_NSA_ILi0EEEST_EEEEENS5_IJNS4_10UnderscoreESW_SW_EEEEENS4_23SM90_TMA_LOAD_MULTICASTENS4_14ComposedLayoutINS4_7SwizzleILi2ELi4ELi3EEENS4_18smem_ptr_flag_bitsILi8EEENSR_INS5_IJNSA_ILi8EEESI_EEENS5_IJSI_SC_EEEEEEEvNS4_8identityESZ_S19_vS1A_EENS_8epilogue10collective6detail29Sm90TmaWarpSpecializedAdapterINS1D_15DefaultEpilogueIaSK_SK_NS1C_6thread17LinearCombinationIaLi1EiiLNS1H_9ScaleType4KindE0ELNS_15FloatRoundStyleE2EaEENS1_15EpilogueDefaultEEEEEvvEEEEvNT_6ParamsE,"a",@progbits
	.sectionflags	@""
	.align	4
.nv.constant0._ZN7cutlass13device_kernelINS_4gemm6kernel13GemmUniversalIN4cute5tupleIJiiiiEEENS1_10collective13CollectiveMmaINS1_34MainloopSm90TmaGmmaWarpSpecializedILi4ENS5_IJNS4_1CILi2EEESB_NSA_ILi1EEEEEENS1_35KernelTmaWarpSpecializedCooperativeEEENS5_IJNSA_ILi256EEENSA_ILi128EEENSA_ILi64EEEEEEaNS5_IJlSC_lEEEaSK_NS4_8TiledMMAINS4_8MMA_AtomIJNS4_4SM904GMMA27MMA_64x128x32_S32S8S8_SS_TNEEEENS4_6LayoutINS5_IJSB_SC_SC_EEENS5_IJSC_NSA_ILi0EEEST_EEEEENS5_IJNS4_10UnderscoreESW_SW_EEEEENS4_23SM90_TMA_LOAD_MULTICASTENS4_14ComposedLayoutINS4_7SwizzleILi2ELi4ELi3EEENS4_18smem_ptr_flag_bitsILi8EEENSR_INS5_IJNSA_ILi8EEESI_EEENS5_IJSI_SC_EEEEEEEvNS4_8identityESZ_S19_vS1A_EENS_8epilogue10collective6detail29Sm90TmaWarpSpecializedAdapterINS1D_15DefaultEpilogueIaSK_SK_NS1C_6thread17LinearCombinationIaLi1EiiLNS1H_9ScaleType4KindE0ELNS_15FloatRoundStyleE2EaEENS1_15EpilogueDefaultEEEEEvvEEEEvNT_6ParamsE:
	.zero		1664


//--------------------- SYMBOLS --------------------------

	.type		.nv.reservedSmem.offset0,@object
	.size		.nv.reservedSmem.offset0,0x4
	.type		__assertfail,@function
